	.target	sm_90a

	.elftype	@"ET_EXEC"


//--------------------- .note.nv.tkinfo           --------------------------
	.section	.note.nv.tkinfo,"",@"SHT_NOTE"
	.sectionflags	@"SHF_NOTE_NV_TKINFO"
	.tkinfo
        /*0018*/ 	.word	0x00000002
        /*0030*/ 	.string	""
        /*0030*/ 	.string	"ptxas"
        /*0030*/ 	.string	"Cuda compilation tools, release 13.0, V13.0.88"
        /*0030*/ 	.string	"Build cuda_13.0.r13.0/compiler.36424714_0"
        /*0030*/ 	.string	"-arch sm_90a -m 64 "



//--------------------- .note.nv.cuinfo           --------------------------
	.section	.note.nv.cuinfo,"",@"SHT_NOTE"
	.sectionflags	@"SHF_NOTE_NV_CUINFO"
        /*0018*/ 	.short	0x0002
        /*001a*/ 	.short	0x005a
        /*001c*/ 	.short	0x0082
	.zero		2


//--------------------- .nv.info                  --------------------------
	.section	.nv.info,"",@"SHT_CUDA_INFO"
	.align	4


	//----- nvinfo : EIATTR_REGCOUNT
	.align		4
        /*0000*/ 	.byte	0x04, 0x2f
        /*0002*/ 	.short	(.L_15 - .L_14)
	.align		4
.L_14:
        /*0004*/ 	.word	index@(_ZN7cutlass13device_kernelINS_4gemm6kernel13GemmUniversalIN4cute5tupleIJiiiiEEENS1_10collective13CollectiveMmaINS1_34MainloopSm90TmaGmmaWarpSpecializedILi9ENS5_IJNS4_1CILi1EEESB_SB_EEENS1_35KernelTmaWarpSpecializedCooperativeEEENS5_IJNSA_ILi128EEENSA_ILi256EEENSA_ILi32EEEEEENS_10bfloat16_tENS5_IJlSB_lEEESJ_SK_NS4_8TiledMMAINS4_8MMA_AtomIJNS4_4SM904GMMA28MMA_64x256x16_F32BF16BF16_SSILNSO_5MajorE0ELSQ_0ELNSO_7ScaleInE1ELSR_1EEEEEENS4_6LayoutINS5_IJNSA_ILi2EEESB_SB_EEENS5_IJSB_NSA_ILi0EEESX_EEEEENS5_IJNS4_10UnderscoreES10_S10_EEEEENS4_13SM90_TMA_LOADENS4_14ComposedLayoutINS4_7SwizzleILi2ELi4ELi3EEENS4_18smem_ptr_flag_bitsILi16EEENSU_INS5_IJNSA_ILi8EEESH_EEENS5_IJSH_SB_EEEEEEEvNS4_8identityES13_S1D_vS1E_EENS_8epilogue10collective6detail29Sm90TmaWarpSpecializedAdapterINS1H_15DefaultEpilogueISJ_SK_SK_NS1G_6thread17LinearCombinationISJ_Li1EffLNS1L_9ScaleType4KindE0ELNS_15FloatRoundStyleE2ESJ_EENS1_15EpilogueDefaultEEEEEvvEEEEvNT_6ParamsE)
        /*0008*/ 	.word	0x000000a8


	//----- nvinfo : EIATTR_FRAME_SIZE
	.align		4
.L_15:
        /*000c*/ 	.byte	0x04, 0x11
        /*000e*/ 	.short	(.L_17 - .L_16)
	.align		4
.L_16:
        /*0010*/ 	.word	index@(_ZN7cutlass13device_kernelINS_4gemm6kernel13GemmUniversalIN4cute5tupleIJiiiiEEENS1_10collective13CollectiveMmaINS1_34MainloopSm90TmaGmmaWarpSpecializedILi9ENS5_IJNS4_1CILi1EEESB_SB_EEENS1_35KernelTmaWarpSpecializedCooperativeEEENS5_IJNSA_ILi128EEENSA_ILi256EEENSA_ILi32EEEEEENS_10bfloat16_tENS5_IJlSB_lEEESJ_SK_NS4_8TiledMMAINS4_8MMA_AtomIJNS4_4SM904GMMA28MMA_64x256x16_F32BF16BF16_SSILNSO_5MajorE0ELSQ_0ELNSO_7ScaleInE1ELSR_1EEEEEENS4_6LayoutINS5_IJNSA_ILi2EEESB_SB_EEENS5_IJSB_NSA_ILi0EEESX_EEEEENS5_IJNS4_10UnderscoreES10_S10_EEEEENS4_13SM90_TMA_LOADENS4_14ComposedLayoutINS4_7SwizzleILi2ELi4ELi3EEENS4_18smem_ptr_flag_bitsILi16EEENSU_INS5_IJNSA_ILi8EEESH_EEENS5_IJSH_SB_EEEEEEEvNS4_8identityES13_S1D_vS1E_EENS_8epilogue10collective6detail29Sm90TmaWarpSpecializedAdapterINS1H_15DefaultEpilogueISJ_SK_SK_NS1G_6thread17LinearCombinationISJ_Li1EffLNS1L_9ScaleType4KindE0ELNS_15FloatRoundStyleE2ESJ_EENS1_15EpilogueDefaultEEEEEvvEEEEvNT_6ParamsE)
        /*0014*/ 	.word	0x00000000


	//----- nvinfo : EIATTR_MIN_STACK_SIZE
	.align		4
.L_17:
        /*0018*/ 	.byte	0x04, 0x12
        /*001a*/ 	.short	(.L_19 - .L_18)
	.align		4
.L_18:
        /*001c*/ 	.word	index@(_ZN7cutlass13device_kernelINS_4gemm6kernel13GemmUniversalIN4cute5tupleIJiiiiEEENS1_10collective13CollectiveMmaINS1_34MainloopSm90TmaGmmaWarpSpecializedILi9ENS5_IJNS4_1CILi1EEESB_SB_EEENS1_35KernelTmaWarpSpecializedCooperativeEEENS5_IJNSA_ILi128EEENSA_ILi256EEENSA_ILi32EEEEEENS_10bfloat16_tENS5_IJlSB_lEEESJ_SK_NS4_8TiledMMAINS4_8MMA_AtomIJNS4_4SM904GMMA28MMA_64x256x16_F32BF16BF16_SSILNSO_5MajorE0ELSQ_0ELNSO_7ScaleInE1ELSR_1EEEEEENS4_6LayoutINS5_IJNSA_ILi2EEESB_SB_EEENS5_IJSB_NSA_ILi0EEESX_EEEEENS5_IJNS4_10UnderscoreES10_S10_EEEEENS4_13SM90_TMA_LOADENS4_14ComposedLayoutINS4_7SwizzleILi2ELi4ELi3EEENS4_18smem_ptr_flag_bitsILi16EEENSU_INS5_IJNSA_ILi8EEESH_EEENS5_IJSH_SB_EEEEEEEvNS4_8identityES13_S1D_vS1E_EENS_8epilogue10collective6detail29Sm90TmaWarpSpecializedAdapterINS1H_15DefaultEpilogueISJ_SK_SK_NS1G_6thread17LinearCombinationISJ_Li1EffLNS1L_9ScaleType4KindE0ELNS_15FloatRoundStyleE2ESJ_EENS1_15EpilogueDefaultEEEEEvvEEEEvNT_6ParamsE)
        /*0020*/ 	.word	0x00000000
.L_19:


//--------------------- .nv.compat                --------------------------
	.section	.nv.compat,"",@"SHT_CUDA_COMPAT_INFO"
	.align	4
        /*0000*/ 	.byte	0x02, 0x09, 0x01, 0x00, 0x02, 0x02, 0x04, 0x00, 0x02, 0x05, 0x05, 0x00, 0x03, 0x07, 0x01, 0x01
        /*0010*/ 	.byte	0x02, 0x03, 0x01, 0x00, 0x02, 0x06, 0x01, 0x00, 0x04, 0x0b, 0x08, 0x00, 0x00, 0x00, 0x00, 0x00
        /*0020*/ 	.byte	0x00, 0x00, 0x00, 0x00


//--------------------- .nv.info._ZN7cutlass13device_kernelINS_4gemm6kernel13GemmUniversalIN4cute5tupleIJiiiiEEENS1_10collective13CollectiveMmaINS1_34MainloopSm90TmaGmmaWarpSpecializedILi9ENS5_IJNS4_1CILi1EEESB_SB_EEENS1_35KernelTmaWarpSpecializedCooperativeEEENS5_IJNSA_ILi128EEENSA_ILi256EEENSA_ILi32EEEEEENS_10bfloat16_tENS5_IJlSB_lEEESJ_SK_NS4_8TiledMMAINS4_8MMA_AtomIJNS4_4SM904GMMA28MMA_64x256x16_F32BF16BF16_SSILNSO_5MajorE0ELSQ_0ELNSO_7ScaleInE1ELSR_1EEEEEENS4_6LayoutINS5_IJNSA_ILi2EEESB_SB_EEENS5_IJSB_NSA_ILi0EEESX_EEEEENS5_IJNS4_10UnderscoreES10_S10_EEEEENS4_13SM90_TMA_LOADENS4_14ComposedLayoutINS4_7SwizzleILi2ELi4ELi3EEENS4_18smem_ptr_flag_bitsILi16EEENSU_INS5_IJNSA_ILi8EEESH_EEENS5_IJSH_SB_EEEEEEEvNS4_8identityES13_S1D_vS1E_EENS_8epilogue10collective6detail29Sm90TmaWarpSpecializedAdapterINS1H_15DefaultEpilogueISJ_SK_SK_NS1G_6thread17LinearCombinationISJ_Li1EffLNS1L_9ScaleType4KindE0ELNS_15FloatRoundStyleE2ESJ_EENS1_15EpilogueDefaultEEEEEvvEEEEvNT_6ParamsE --------------------------
	.section	.nv.info._ZN7cutlass13device_kernelINS_4gemm6kernel13GemmUniversalIN4cute5tupleIJiiiiEEENS1_10collective13CollectiveMmaINS1_34MainloopSm90TmaGmmaWarpSpecializedILi9ENS5_IJNS4_1CILi1EEESB_SB_EEENS1_35KernelTmaWarpSpecializedCooperativeEEENS5_IJNSA_ILi128EEENSA_ILi256EEENSA_ILi32EEEEEENS_10bfloat16_tENS5_IJlSB_lEEESJ_SK_NS4_8TiledMMAINS4_8MMA_AtomIJNS4_4SM904GMMA28MMA_64x256x16_F32BF16BF16_SSILNSO_5MajorE0ELSQ_0ELNSO_7ScaleInE1ELSR_1EEEEEENS4_6LayoutINS5_IJNSA_ILi2EEESB_SB_EEENS5_IJSB_NSA_ILi0EEESX_EEEEENS5_IJNS4_10UnderscoreES10_S10_EEEEENS4_13SM90_TMA_LOADENS4_14ComposedLayoutINS4_7SwizzleILi2ELi4ELi3EEENS4_18smem_ptr_flag_bitsILi16EEENSU_INS5_IJNSA_ILi8EEESH_EEENS5_IJSH_SB_EEEEEEEvNS4_8identityES13_S1D_vS1E_EENS_8epilogue10collective6detail29Sm90TmaWarpSpecializedAdapterINS1H_15DefaultEpilogueISJ_SK_SK_NS1G_6thread17LinearCombinationISJ_Li1EffLNS1L_9ScaleType4KindE0ELNS_15FloatRoundStyleE2ESJ_EENS1_15EpilogueDefaultEEEEEvvEEEEvNT_6ParamsE,"",@"SHT_CUDA_INFO"
	.sectionflags	@""
	.align	4


	//----- nvinfo : EIATTR_CUDA_API_VERSION
	.align		4
        /*0000*/ 	.byte	0x04, 0x37
        /*0002*/ 	.short	(.L_21 - .L_20)
.L_20:
        /*0004*/ 	.word	0x00000082


	//----- nvinfo : EIATTR_KPARAM_INFO
	.align		4
.L_21:
        /*0008*/ 	.byte	0x04, 0x17
        /*000a*/ 	.short	(.L_23 - .L_22)
.L_22:
        /*000c*/ 	.word	0x00000000
        /*0010*/ 	.short	0x0000
        /*0012*/ 	.short	0x0070
        /*0014*/ 	.byte	0x00, 0xf0, 0x01, 0x10


	//----- nvinfo : EIATTR_SPARSE_MMA_MASK
	.align		4
.L_23:
        /*0018*/ 	.byte	0x03, 0x50
        /*001a*/ 	.short	0x0000


	//----- nvinfo : EIATTR_MAXREG_COUNT
	.align		4
        /*001c*/ 	.byte	0x03, 0x1b
        /*001e*/ 	.short	0x00a8


	//----- nvinfo : EIATTR_NUM_BARRIERS
	.align		4
        /*0020*/ 	.byte	0x02, 0x4c
        /*0022*/ 	.byte	0x01
	.zero		1


	//----- nvinfo : EIATTR_EXTERNS
	.align		4
        /*0024*/ 	.byte	0x04, 0x0f
        /*0026*/ 	.short	(.L_25 - .L_24)


	//   ....[0]....
	.align		4
.L_24:
        /*0028*/ 	.word	index@(__assertfail)


	//----- nvinfo : EIATTR_MERCURY_ISA_VERSION
	.align		4
.L_25:
        /*002c*/ 	.byte	0x03, 0x5f
        /*002e*/ 	.short	0x0101


	//----- nvinfo : EIATTR_INT_WARP_WIDE_INSTR_OFFSETS
	.align		4
        /*0030*/ 	.byte	0x04, 0x31
        /*0032*/ 	.short	(.L_27 - .L_26)


	//   ....[0]....
.L_26:
        /*0034*/ 	.word	0x00000480


	//   ....[1]....
        /*0038*/ 	.word	0x000004b0


	//   ....[2]....
        /*003c*/ 	.word	0x00000590


	//----- nvinfo : EIATTR_COOP_GROUP_MASK_REGIDS
	.align		4
.L_27:
        /*0040*/ 	.byte	0x04, 0x29
        /*0042*/ 	.short	(.L_29 - .L_28)


	//   ....[0]....
.L_28:
        /*0044*/ 	.word	0xffffffff


	//   ....[1]....
        /*0048*/ 	.word	0xffffffff


	//   ....[2]....
        /*004c*/ 	.word	0xffffffff


	//   ....[3]....
        /*0050*/ 	.word	0xffffffff


	//   ....[4]....
        /*0054*/ 	.word	0xffffffff


	//----- nvinfo : EIATTR_COOP_GROUP_INSTR_OFFSETS
	.align		4
.L_29:
        /*0058*/ 	.byte	0x04, 0x28
        /*005a*/ 	.short	(.L_31 - .L_30)


	//   ....[0]....
.L_30:
        /*005c*/ 	.word	0x00000060


	//   ....[1]....
        /*0060*/ 	.word	0x00000070


	//   ....[2]....
        /*0064*/ 	.word	0x00000130


	//   ....[3]....
        /*0068*/ 	.word	0x00000390


	//   ....[4]....
        /*006c*/ 	.word	0x00001040


	//----- nvinfo : EIATTR_REG_RECONFIG
	.align		4
.L_31:
        /*0070*/ 	.byte	0x01, 0x54
	.zero		2


	//----- nvinfo : EIATTR_SYSCALL_OFFSETS
	.align		4
        /*0074*/ 	.byte	0x04, 0x46
        /*0076*/ 	.short	(.L_33 - .L_32)


	//   ....[0]....
.L_32:
        /*0078*/ 	.word	0x00001200


	//----- nvinfo : EIATTR_MBARRIER_INSTR_OFFSETS
	.align		4
.L_33:
        /*007c*/ 	.byte	0x04, 0x39
        /*007e*/ 	.short	(.L_35 - .L_34)


	//   ....[0]....
.L_34:
        /*0080*/ 	.word	0x00000250
        /*0084*/ 	.word	0x000000ff
        /*0088*/ 	.word	0x00000000
        /*008c*/ 	.short	0x0100
        /*008e*/ 	.byte	0x08
	.zero		1


	//   ....[1]....
        /*0090*/ 	.word	0x00000260
        /*0094*/ 	.word	0x000000ff
        /*0098*/ 	.word	0x00000048
        /*009c*/ 	.short	0x0100
        /*009e*/ 	.byte	0x08
	.zero		1


	//   ....[2]....
        /*00a0*/ 	.word	0x00000270
        /*00a4*/ 	.word	0x000000ff
        /*00a8*/ 	.word	0x00000008
        /*00ac*/ 	.short	0x0100
        /*00ae*/ 	.byte	0x08
	.zero		1


	//   ....[3]....
        /*00b0*/ 	.word	0x00000280
        /*00b4*/ 	.word	0x000000ff
        /*00b8*/ 	.word	0x00000050
        /*00bc*/ 	.short	0x0100
        /*00be*/ 	.byte	0x08
	.zero		1


	//   ....[4]....
        /*00c0*/ 	.word	0x00000290
        /*00c4*/ 	.word	0x000000ff
        /*00c8*/ 	.word	0x00000010
        /*00cc*/ 	.short	0x0100
        /*00ce*/ 	.byte	0x08
	.zero		1


	//   ....[5]....
        /*00d0*/ 	.word	0x000002a0
        /*00d4*/ 	.word	0x000000ff
        /*00d8*/ 	.word	0x00000058
        /*00dc*/ 	.short	0x0100
        /*00de*/ 	.byte	0x08
	.zero		1


	//   ....[6]....
        /*00e0*/ 	.word	0x000002b0
        /*00e4*/ 	.word	0x000000ff
        /*00e8*/ 	.word	0x00000018
        /*00ec*/ 	.short	0x0100
        /*00ee*/ 	.byte	0x08
	.zero		1


	//   ....[7]....
        /*00f0*/ 	.word	0x000002c0
        /*00f4*/ 	.word	0x000000ff
        /*00f8*/ 	.word	0x00000060
        /*00fc*/ 	.short	0x0100
        /*00fe*/ 	.byte	0x08
	.zero		1


	//   ....[8]....
        /*0100*/ 	.word	0x000002d0
        /*0104*/ 	.word	0x000000ff
        /*0108*/ 	.word	0x00000020
        /*010c*/ 	.short	0x0100
        /*010e*/ 	.byte	0x08
	.zero		1


	//   ....[9]....
        /*0110*/ 	.word	0x000002e0
        /*0114*/ 	.word	0x000000ff
        /*0118*/ 	.word	0x00000068
        /*011c*/ 	.short	0x0100
        /*011e*/ 	.byte	0x08
	.zero		1


	//   ....[10]....
        /*0120*/ 	.word	0x000002f0
        /*0124*/ 	.word	0x000000ff
        /*0128*/ 	.word	0x00000028
        /*012c*/ 	.short	0x0100
        /*012e*/ 	.byte	0x08
	.zero		1


	//   ....[11]....
        /*0130*/ 	.word	0x00000300
        /*0134*/ 	.word	0x000000ff
        /*0138*/ 	.word	0x00000070
        /*013c*/ 	.short	0x0100
        /*013e*/ 	.byte	0x08
	.zero		1


	//   ....[12]....
        /*0140*/ 	.word	0x00000310
        /*0144*/ 	.word	0x000000ff
        /*0148*/ 	.word	0x00000030
        /*014c*/ 	.short	0x0100
        /*014e*/ 	.byte	0x08
	.zero		1


	//   ....[13]....
        /*0150*/ 	.word	0x00000320
        /*0154*/ 	.word	0x000000ff
        /*0158*/ 	.word	0x00000078
        /*015c*/ 	.short	0x0100
        /*015e*/ 	.byte	0x08
	.zero		1


	//   ....[14]....
        /*0160*/ 	.word	0x00000330
        /*0164*/ 	.word	0x000000ff
        /*0168*/ 	.word	0x00000038
        /*016c*/ 	.short	0x0100
        /*016e*/ 	.byte	0x08
	.zero		1


	//   ....[15]....
        /*0170*/ 	.word	0x00000340
        /*0174*/ 	.word	0x000000ff
        /*0178*/ 	.word	0x00000080
        /*017c*/ 	.short	0x0100
        /*017e*/ 	.byte	0x08
	.zero		1


	//   ....[16]....
        /*0180*/ 	.word	0x00000350
        /*0184*/ 	.word	0x000000ff
        /*0188*/ 	.word	0x00000040
        /*018c*/ 	.short	0x0100
        /*018e*/ 	.byte	0x08
	.zero		1


	//   ....[17]....
        /*0190*/ 	.word	0x00000360
        /*0194*/ 	.word	0x000000ff
        /*0198*/ 	.word	0x00000088
        /*019c*/ 	.short	0x0100
        /*019e*/ 	.byte	0x08
	.zero		1


	//   ....[18]....
        /*01a0*/ 	.word	0x00000600
        /*01a4*/ 	.word	0x000000ff
        /*01a8*/ 	.word	0x000000a0
        /*01ac*/ 	.short	0x0100
        /*01ae*/ 	.byte	0x06
	.zero		1


	//   ....[19]....
        /*01b0*/ 	.word	0x00000660
        /*01b4*/ 	.word	0x000000ff
        /*01b8*/ 	.word	0x000000a8
        /*01bc*/ 	.short	0x0100
        /*01be*/ 	.byte	0x06
	.zero		1


	//   ....[20]....
        /*01c0*/ 	.word	0x00001280
        /*01c4*/ 	.word	0x00000003
        /*01c8*/ 	.word	0x00000000
        /*01cc*/ 	.short	0x010a
        /*01ce*/ 	.byte	0x3f
	.zero		1


	//   ....[21]....
        /*01d0*/ 	.word	0x000012c0
        /*01d4*/ 	.word	0x00000003
        /*01d8*/ 	.word	0x00000000
        /*01dc*/ 	.short	0x010a
        /*01de*/ 	.byte	0x3f
	.zero		1


	//   ....[22]....
        /*01e0*/ 	.word	0x00001570
        /*01e4*/ 	.word	0x000000ff
        /*01e8*/ 	.word	0x00000000
        /*01ec*/ 	.short	0x010a
        /*01ee*/ 	.byte	0x04
	.zero		1


	//   ....[23]....
        /*01f0*/ 	.word	0x000015b0
        /*01f4*/ 	.word	0x000000ff
        /*01f8*/ 	.word	0x00000000
        /*01fc*/ 	.short	0x010a
        /*01fe*/ 	.byte	0x04
	.zero		1


	//   ....[24]....
        /*0200*/ 	.word	0x00001720
        /*0204*/ 	.word	0x000000ff
        /*0208*/ 	.word	0x00000000
        /*020c*/ 	.short	0x0101
        /*020e*/ 	.byte	0x04
	.zero		1


	//   ....[25]....
        /*0210*/ 	.word	0x00001920
        /*0214*/ 	.word	0x000000ff
        /*0218*/ 	.word	0x00000000
        /*021c*/ 	.short	0x0101
        /*021e*/ 	.byte	0x06
	.zero		1


	//   ....[26]....
        /*0220*/ 	.word	0x0000a790
        /*0224*/ 	.word	0x0000000e
        /*0228*/ 	.word	0x00000048
        /*022c*/ 	.short	0x010a
        /*022e*/ 	.byte	0x3f
	.zero		1


	//   ....[27]....
        /*0230*/ 	.word	0x0000ab10
        /*0234*/ 	.word	0x00000006
        /*0238*/ 	.word	0x000000a8
        /*023c*/ 	.short	0x0101
        /*023e*/ 	.byte	0x3f
	.zero		1


	//   ....[28]....
        /*0240*/ 	.word	0x0000b240
        /*0244*/ 	.word	0x00000007
        /*0248*/ 	.word	0x00000000
        /*024c*/ 	.short	0x010a
        /*024e*/ 	.byte	0x3f
	.zero		1


	//   ....[29]....
        /*0250*/ 	.word	0x0000b2c0
        /*0254*/ 	.word	0x00000009
        /*0258*/ 	.word	0x00000000
        /*025c*/ 	.short	0x010a
        /*025e*/ 	.byte	0x3f
	.zero		1


	//   ....[30]....
        /*0260*/ 	.word	0x0000b350
        /*0264*/ 	.word	0x00000006
        /*0268*/ 	.word	0x00000000
        /*026c*/ 	.short	0x010a
        /*026e*/ 	.byte	0x3f
	.zero		1


	//   ....[31]....
        /*0270*/ 	.word	0x0000b3e0
        /*0274*/ 	.word	0x00000009
        /*0278*/ 	.word	0x00000000
        /*027c*/ 	.short	0x010a
        /*027e*/ 	.byte	0x3f
	.zero		1


	//   ....[32]....
        /*0280*/ 	.word	0x0000b470
        /*0284*/ 	.word	0x00000006
        /*0288*/ 	.word	0x00000000
        /*028c*/ 	.short	0x010a
        /*028e*/ 	.byte	0x3f
	.zero		1


	//   ....[33]....
        /*0290*/ 	.word	0x0000b500
        /*0294*/ 	.word	0x00000009
        /*0298*/ 	.word	0x00000000
        /*029c*/ 	.short	0x010a
        /*029e*/ 	.byte	0x3f
	.zero		1


	//   ....[34]....
        /*02a0*/ 	.word	0x0000b590
        /*02a4*/ 	.word	0x00000006
        /*02a8*/ 	.word	0x00000000
        /*02ac*/ 	.short	0x010a
        /*02ae*/ 	.byte	0x3f
	.zero		1


	//   ....[35]....
        /*02b0*/ 	.word	0x0000b620
        /*02b4*/ 	.word	0x00000009
        /*02b8*/ 	.word	0x00000000
        /*02bc*/ 	.short	0x010a
        /*02be*/ 	.byte	0x3f
	.zero		1


	//   ....[36]....
        /*02c0*/ 	.word	0x0000b6b0
        /*02c4*/ 	.word	0x00000003
        /*02c8*/ 	.word	0x00000000
        /*02cc*/ 	.short	0x010a
        /*02ce*/ 	.byte	0x3f
	.zero		1


	//   ....[37]....
        /*02d0*/ 	.word	0x0000b710
        /*02d4*/ 	.word	0x00000003
        /*02d8*/ 	.word	0x00000000
        /*02dc*/ 	.short	0x010a
        /*02de*/ 	.byte	0x3f
	.zero		1


	//   ....[38]....
        /*02e0*/ 	.word	0x0000b770
        /*02e4*/ 	.word	0x00000004
        /*02e8*/ 	.word	0x00000000
        /*02ec*/ 	.short	0x010a
        /*02ee*/ 	.byte	0x3f
	.zero		1


	//   ....[39]....
        /*02f0*/ 	.word	0x0000b840
        /*02f4*/ 	.word	0x0000000e
        /*02f8*/ 	.word	0x00000048
        /*02fc*/ 	.short	0x010a
        /*02fe*/ 	.byte	0x3f
	.zero		1


	//   ....[40]....
        /*0300*/ 	.word	0x0000b910
        /*0304*/ 	.word	0x00000007
        /*0308*/ 	.word	0x00000000
        /*030c*/ 	.short	0x010a
        /*030e*/ 	.byte	0x3f
	.zero		1


	//   ....[41]....
        /*0310*/ 	.word	0x0000b960
        /*0314*/ 	.word	0x00000009
        /*0318*/ 	.word	0x00000000
        /*031c*/ 	.short	0x010a
        /*031e*/ 	.byte	0x3f
	.zero		1


	//   ....[42]....
        /*0320*/ 	.word	0x0000b9b0
        /*0324*/ 	.word	0x00000006
        /*0328*/ 	.word	0x00000000
        /*032c*/ 	.short	0x010a
        /*032e*/ 	.byte	0x3f
	.zero		1


	//   ....[43]....
        /*0330*/ 	.word	0x0000ba00
        /*0334*/ 	.word	0x00000009
        /*0338*/ 	.word	0x00000000
        /*033c*/ 	.short	0x010a
        /*033e*/ 	.byte	0x3f
	.zero		1


	//   ....[44]....
        /*0340*/ 	.word	0x0000ba50
        /*0344*/ 	.word	0x00000006
        /*0348*/ 	.word	0x00000000
        /*034c*/ 	.short	0x010a
        /*034e*/ 	.byte	0x3f
	.zero		1


	//   ....[45]....
        /*0350*/ 	.word	0x0000baa0
        /*0354*/ 	.word	0x00000009
        /*0358*/ 	.word	0x00000000
        /*035c*/ 	.short	0x010a
        /*035e*/ 	.byte	0x3f
	.zero		1


	//   ....[46]....
        /*0360*/ 	.word	0x0000baf0
        /*0364*/ 	.word	0x00000006
        /*0368*/ 	.word	0x00000000
        /*036c*/ 	.short	0x010a
        /*036e*/ 	.byte	0x3f
	.zero		1


	//   ....[47]....
        /*0370*/ 	.word	0x0000bb40
        /*0374*/ 	.word	0x00000009
        /*0378*/ 	.word	0x00000000
        /*037c*/ 	.short	0x010a
        /*037e*/ 	.byte	0x3f
	.zero		1


	//----- nvinfo : EIATTR_NUM_MBARRIERS
	.align		4
.L_35:
        /*0380*/ 	.byte	0x03, 0x38
        /*0382*/ 	.short	0x0014


	//----- nvinfo : EIATTR_EXIT_INSTR_OFFSETS
	.align		4
        /*0384*/ 	.byte	0x04, 0x1c
        /*0386*/ 	.short	(.L_37 - .L_36)


	//   ....[0]....
.L_36:
        /*0388*/ 	.word	0x000006b0


	//   ....[1]....
        /*038c*/ 	.word	0x00000f70


	//   ....[2]....
        /*0390*/ 	.word	0x00009e00


	//   ....[3]....
        /*0394*/ 	.word	0x0000a430


	//   ....[4]....
        /*0398*/ 	.word	0x0000b700


	//----- nvinfo : EIATTR_MAX_THREADS
	.align		4
.L_37:
        /*039c*/ 	.byte	0x04, 0x05
        /*039e*/ 	.short	(.L_39 - .L_38)
.L_38:
        /*03a0*/ 	.word	0x00000180
        /*03a4*/ 	.word	0x00000001
        /*03a8*/ 	.word	0x00000001


	//----- nvinfo : EIATTR_CRS_STACK_SIZE
	.align		4
.L_39:
        /*03ac*/ 	.byte	0x04, 0x1e
        /*03ae*/ 	.short	(.L_41 - .L_40)
.L_40:
        /*03b0*/ 	.word	0x00000000


	//----- nvinfo : EIATTR_CBANK_PARAM_SIZE
	.align		4
.L_41:
        /*03b4*/ 	.byte	0x03, 0x19
        /*03b6*/ 	.short	0x0470


	//----- nvinfo : EIATTR_PARAM_CBANK
	.align		4
        /*03b8*/ 	.byte	0x04, 0x0a
        /*03ba*/ 	.short	(.L_43 - .L_42)
	.align		4
.L_42:
        /*03bc*/ 	.word	index@(.nv.constant0._ZN7cutlass13device_kernelINS_4gemm6kernel13GemmUniversalIN4cute5tupleIJiiiiEEENS1_10collective13CollectiveMmaINS1_34MainloopSm90TmaGmmaWarpSpecializedILi9ENS5_IJNS4_1CILi1EEESB_SB_EEENS1_35KernelTmaWarpSpecializedCooperativeEEENS5_IJNSA_ILi128EEENSA_ILi256EEENSA_ILi32EEEEEENS_10bfloat16_tENS5_IJlSB_lEEESJ_SK_NS4_8TiledMMAINS4_8MMA_AtomIJNS4_4SM904GMMA28MMA_64x256x16_F32BF16BF16_SSILNSO_5MajorE0ELSQ_0ELNSO_7ScaleInE1ELSR_1EEEEEENS4_6LayoutINS5_IJNSA_ILi2EEESB_SB_EEENS5_IJSB_NSA_ILi0EEESX_EEEEENS5_IJNS4_10UnderscoreES10_S10_EEEEENS4_13SM90_TMA_LOADENS4_14ComposedLayoutINS4_7SwizzleILi2ELi4ELi3EEENS4_18smem_ptr_flag_bitsILi16EEENSU_INS5_IJNSA_ILi8EEESH_EEENS5_IJSH_SB_EEEEEEEvNS4_8identityES13_S1D_vS1E_EENS_8epilogue10collective6detail29Sm90TmaWarpSpecializedAdapterINS1H_15DefaultEpilogueISJ_SK_SK_NS1G_6thread17LinearCombinationISJ_Li1EffLNS1L_9ScaleType4KindE0ELNS_15FloatRoundStyleE2ESJ_EENS1_15EpilogueDefaultEEEEEvvEEEEvNT_6ParamsE)
        /*03c0*/ 	.short	0x0210
        /*03c2*/ 	.short	0x0470


	//----- nvinfo : EIATTR_SW_WAR
	.align		4
.L_43:
        /*03c4*/ 	.byte	0x04, 0x36
        /*03c6*/ 	.short	(.L_45 - .L_44)
.L_44:
        /*03c8*/ 	.word	0x00000008
.L_45:


//--------------------- .nv.callgraph             --------------------------
	.section	.nv.callgraph,"",@"SHT_CUDA_CALLGRAPH"
	.align	4
	.sectionentsize	8
	.align		4
        /*0000*/ 	.word	0x00000000
	.align		4
        /*0004*/ 	.word	0xffffffff
	.align		4
        /*0008*/ 	.word	index@(_ZN7cutlass13device_kernelINS_4gemm6kernel13GemmUniversalIN4cute5tupleIJiiiiEEENS1_10collective13CollectiveMmaINS1_34MainloopSm90TmaGmmaWarpSpecializedILi9ENS5_IJNS4_1CILi1EEESB_SB_EEENS1_35KernelTmaWarpSpecializedCooperativeEEENS5_IJNSA_ILi128EEENSA_ILi256EEENSA_ILi32EEEEEENS_10bfloat16_tENS5_IJlSB_lEEESJ_SK_NS4_8TiledMMAINS4_8MMA_AtomIJNS4_4SM904GMMA28MMA_64x256x16_F32BF16BF16_SSILNSO_5MajorE0ELSQ_0ELNSO_7ScaleInE1ELSR_1EEEEEENS4_6LayoutINS5_IJNSA_ILi2EEESB_SB_EEENS5_IJSB_NSA_ILi0EEESX_EEEEENS5_IJNS4_10UnderscoreES10_S10_EEEEENS4_13SM90_TMA_LOADENS4_14ComposedLayoutINS4_7SwizzleILi2ELi4ELi3EEENS4_18smem_ptr_flag_bitsILi16EEENSU_INS5_IJNSA_ILi8EEESH_EEENS5_IJSH_SB_EEEEEEEvNS4_8identityES13_S1D_vS1E_EENS_8epilogue10collective6detail29Sm90TmaWarpSpecializedAdapterINS1H_15DefaultEpilogueISJ_SK_SK_NS1G_6thread17LinearCombinationISJ_Li1EffLNS1L_9ScaleType4KindE0ELNS_15FloatRoundStyleE2ESJ_EENS1_15EpilogueDefaultEEEEEvvEEEEvNT_6ParamsE)
	.align		4
        /*000c*/ 	.word	index@(__assertfail)
	.align		4
        /*0010*/ 	.word	0x00000000
	.align		4
        /*0014*/ 	.word	0xfffffffe
	.align		4
        /*0018*/ 	.word	0x00000000
	.align		4
        /*001c*/ 	.word	0xfffffffd
	.align		4
        /*0020*/ 	.word	0x00000000
	.align		4
        /*0024*/ 	.word	0xfffffffc


//--------------------- .nv.constant4             --------------------------
	.section	.nv.constant4,"a",@progbits
	.align	8
	.align		8
.nv.constant4:
        /*0000*/ 	.dword	__assertfail
	.align		8
        /*0008*/ 	.dword	__unnamed_1
	.align		8
        /*0010*/ 	.dword	_ZN40_INTERNAL_ff9b4bef_4_k_cu_5900884c_286694cuda3std3__45__cpo5beginE
	.align		8
        /*0018*/ 	.dword	_ZN40_INTERNAL_ff9b4bef_4_k_cu_5900884c_286694cuda3std3__45__cpo3endE
	.align		8
        /*0020*/ 	.dword	_ZN40_INTERNAL_ff9b4bef_4_k_cu_5900884c_286694cuda3std3__45__cpo6cbeginE
	.align		8
        /*0028*/ 	.dword	_ZN40_INTERNAL_ff9b4bef_4_k_cu_5900884c_286694cuda3std3__45__cpo4cendE
	.align		8
        /*0030*/ 	.dword	_ZN40_INTERNAL_ff9b4bef_4_k_cu_5900884c_286694cuda3std3__442_GLOBAL__N__ff9b4bef_4_k_cu_5900884c_286696ignoreE
	.align		8
        /*0038*/ 	.dword	_ZN40_INTERNAL_ff9b4bef_4_k_cu_5900884c_286694cuda3std3__419piecewise_constructE
	.align		8
        /*0040*/ 	.dword	_ZN40_INTERNAL_ff9b4bef_4_k_cu_5900884c_286694cuda3std3__48in_placeE
	.align		8
        /*0048*/ 	.dword	_ZN40_INTERNAL_ff9b4bef_4_k_cu_5900884c_286694cuda3std6ranges3__45__cpo4swapE
	.align		8
        /*0050*/ 	.dword	_ZN40_INTERNAL_ff9b4bef_4_k_cu_5900884c_286694cuda3std6ranges3__45__cpo9iter_moveE
	.align		8
        /*0058*/ 	.dword	_ZN40_INTERNAL_ff9b4bef_4_k_cu_5900884c_286694cute7productE
	.align		8
        /*0060*/ 	.dword	_ZN40_INTERNAL_ff9b4bef_4_k_cu_5900884c_286694cute1_E
	.align		8
        /*0068*/ 	.dword	$str$22
	.align		8
        /*0070*/ 	.dword	$str$23


//--------------------- .text._ZN7cutlass13device_kernelINS_4gemm6kernel13GemmUniversalIN4cute5tupleIJiiiiEEENS1_10collective13CollectiveMmaINS1_34MainloopSm90TmaGmmaWarpSpecializedILi9ENS5_IJNS4_1CILi1EEESB_SB_EEENS1_35KernelTmaWarpSpecializedCooperativeEEENS5_IJNSA_ILi128EEENSA_ILi256EEENSA_ILi32EEEEEENS_10bfloat16_tENS5_IJlSB_lEEESJ_SK_NS4_8TiledMMAINS4_8MMA_AtomIJNS4_4SM904GMMA28MMA_64x256x16_F32BF16BF16_SSILNSO_5MajorE0ELSQ_0ELNSO_7ScaleInE1ELSR_1EEEEEENS4_6LayoutINS5_IJNSA_ILi2EEESB_SB_EEENS5_IJSB_NSA_ILi0EEESX_EEEEENS5_IJNS4_10UnderscoreES10_S10_EEEEENS4_13SM90_TMA_LOADENS4_14ComposedLayoutINS4_7SwizzleILi2ELi4ELi3EEENS4_18smem_ptr_flag_bitsILi16EEENSU_INS5_IJNSA_ILi8EEESH_EEENS5_IJSH_SB_EEEEEEEvNS4_8identityES13_S1D_vS1E_EENS_8epilogue10collective6detail29Sm90TmaWarpSpecializedAdapterINS1H_15DefaultEpilogueISJ_SK_SK_NS1G_6thread17LinearCombinationISJ_Li1EffLNS1L_9ScaleType4KindE0ELNS_15FloatRoundStyleE2ESJ_EENS1_15EpilogueDefaultEEEEEvvEEEEvNT_6ParamsE --------------------------
	.section	.text._ZN7cutlass13device_kernelINS_4gemm6kernel13GemmUniversalIN4cute5tupleIJiiiiEEENS1_10collective13CollectiveMmaINS1_34MainloopSm90TmaGmmaWarpSpecializedILi9ENS5_IJNS4_1CILi1EEESB_SB_EEENS1_35KernelTmaWarpSpecializedCooperativeEEENS5_IJNSA_ILi128EEENSA_ILi256EEENSA_ILi32EEEEEENS_10bfloat16_tENS5_IJlSB_lEEESJ_SK_NS4_8TiledMMAINS4_8MMA_AtomIJNS4_4SM904GMMA28MMA_64x256x16_F32BF16BF16_SSILNSO_5MajorE0ELSQ_0ELNSO_7ScaleInE1ELSR_1EEEEEENS4_6LayoutINS5_IJNSA_ILi2EEESB_SB_EEENS5_IJSB_NSA_ILi0EEESX_EEEEENS5_IJNS4_10UnderscoreES10_S10_EEEEENS4_13SM90_TMA_LOADENS4_14ComposedLayoutINS4_7SwizzleILi2ELi4ELi3EEENS4_18smem_ptr_flag_bitsILi16EEENSU_INS5_IJNSA_ILi8EEESH_EEENS5_IJSH_SB_EEEEEEEvNS4_8identityES13_S1D_vS1E_EENS_8epilogue10collective6detail29Sm90TmaWarpSpecializedAdapterINS1H_15DefaultEpilogueISJ_SK_SK_NS1G_6thread17LinearCombinationISJ_Li1EffLNS1L_9ScaleType4KindE0ELNS_15FloatRoundStyleE2ESJ_EENS1_15EpilogueDefaultEEEEEvvEEEEvNT_6ParamsE,"ax",@progbits
	.align	128
.text._ZN7cutlass13device_kernelINS_4gemm6kernel13GemmUniversalIN4cute5tupleIJiiiiEEENS1_10collective13CollectiveMmaINS1_34MainloopSm90TmaGmmaWarpSpecializedILi9ENS5_IJNS4_1CILi1EEESB_SB_EEENS1_35KernelTmaWarpSpecializedCooperativeEEENS5_IJNSA_ILi128EEENSA_ILi256EEENSA_ILi32EEEEEENS_10bfloat16_tENS5_IJlSB_lEEESJ_SK_NS4_8TiledMMAINS4_8MMA_AtomIJNS4_4SM904GMMA28MMA_64x256x16_F32BF16BF16_SSILNSO_5MajorE0ELSQ_0ELNSO_7ScaleInE1ELSR_1EEEEEENS4_6LayoutINS5_IJNSA_ILi2EEESB_SB_EEENS5_IJSB_NSA_ILi0EEESX_EEEEENS5_IJNS4_10UnderscoreES10_S10_EEEEENS4_13SM90_TMA_LOADENS4_14ComposedLayoutINS4_7SwizzleILi2ELi4ELi3EEENS4_18smem_ptr_flag_bitsILi16EEENSU_INS5_IJNSA_ILi8EEESH_EEENS5_IJSH_SB_EEEEEEEvNS4_8identityES13_S1D_vS1E_EENS_8epilogue10collective6detail29Sm90TmaWarpSpecializedAdapterINS1H_15DefaultEpilogueISJ_SK_SK_NS1G_6thread17LinearCombinationISJ_Li1EffLNS1L_9ScaleType4KindE0ELNS_15FloatRoundStyleE2ESJ_EENS1_15EpilogueDefaultEEEEEvvEEEEvNT_6ParamsE:
        .type           _ZN7cutlass13device_kernelINS_4gemm6kernel13GemmUniversalIN4cute5tupleIJiiiiEEENS1_10collective13CollectiveMmaINS1_34MainloopSm90TmaGmmaWarpSpecializedILi9ENS5_IJNS4_1CILi1EEESB_SB_EEENS1_35KernelTmaWarpSpecializedCooperativeEEENS5_IJNSA_ILi128EEENSA_ILi256EEENSA_ILi32EEEEEENS_10bfloat16_tENS5_IJlSB_lEEESJ_SK_NS4_8TiledMMAINS4_8MMA_AtomIJNS4_4SM904GMMA28MMA_64x256x16_F32BF16BF16_SSILNSO_5MajorE0ELSQ_0ELNSO_7ScaleInE1ELSR_1EEEEEENS4_6LayoutINS5_IJNSA_ILi2EEESB_SB_EEENS5_IJSB_NSA_ILi0EEESX_EEEEENS5_IJNS4_10UnderscoreES10_S10_EEEEENS4_13SM90_TMA_LOADENS4_14ComposedLayoutINS4_7SwizzleILi2ELi4ELi3EEENS4_18smem_ptr_flag_bitsILi16EEENSU_INS5_IJNSA_ILi8EEESH_EEENS5_IJSH_SB_EEEEEEEvNS4_8identityES13_S1D_vS1E_EENS_8epilogue10collective6detail29Sm90TmaWarpSpecializedAdapterINS1H_15DefaultEpilogueISJ_SK_SK_NS1G_6thread17LinearCombinationISJ_Li1EffLNS1L_9ScaleType4KindE0ELNS_15FloatRoundStyleE2ESJ_EENS1_15EpilogueDefaultEEEEEvvEEEEvNT_6ParamsE,@function
        .size           _ZN7cutlass13device_kernelINS_4gemm6kernel13GemmUniversalIN4cute5tupleIJiiiiEEENS1_10collective13CollectiveMmaINS1_34MainloopSm90TmaGmmaWarpSpecializedILi9ENS5_IJNS4_1CILi1EEESB_SB_EEENS1_35KernelTmaWarpSpecializedCooperativeEEENS5_IJNSA_ILi128EEENSA_ILi256EEENSA_ILi32EEEEEENS_10bfloat16_tENS5_IJlSB_lEEESJ_SK_NS4_8TiledMMAINS4_8MMA_AtomIJNS4_4SM904GMMA28MMA_64x256x16_F32BF16BF16_SSILNSO_5MajorE0ELSQ_0ELNSO_7ScaleInE1ELSR_1EEEEEENS4_6LayoutINS5_IJNSA_ILi2EEESB_SB_EEENS5_IJSB_NSA_ILi0EEESX_EEEEENS5_IJNS4_10UnderscoreES10_S10_EEEEENS4_13SM90_TMA_LOADENS4_14ComposedLayoutINS4_7SwizzleILi2ELi4ELi3EEENS4_18smem_ptr_flag_bitsILi16EEENSU_INS5_IJNSA_ILi8EEESH_EEENS5_IJSH_SB_EEEEEEEvNS4_8identityES13_S1D_vS1E_EENS_8epilogue10collective6detail29Sm90TmaWarpSpecializedAdapterINS1H_15DefaultEpilogueISJ_SK_SK_NS1G_6thread17LinearCombinationISJ_Li1EffLNS1L_9ScaleType4KindE0ELNS_15FloatRoundStyleE2ESJ_EENS1_15EpilogueDefaultEEEEEvvEEEEvNT_6ParamsE,(.L_x_333 - _ZN7cutlass13device_kernelINS_4gemm6kernel13GemmUniversalIN4cute5tupleIJiiiiEEENS1_10collective13CollectiveMmaINS1_34MainloopSm90TmaGmmaWarpSpecializedILi9ENS5_IJNS4_1CILi1EEESB_SB_EEENS1_35KernelTmaWarpSpecializedCooperativeEEENS5_IJNSA_ILi128EEENSA_ILi256EEENSA_ILi32EEEEEENS_10bfloat16_tENS5_IJlSB_lEEESJ_SK_NS4_8TiledMMAINS4_8MMA_AtomIJNS4_4SM904GMMA28MMA_64x256x16_F32BF16BF16_SSILNSO_5MajorE0ELSQ_0ELNSO_7ScaleInE1ELSR_1EEEEEENS4_6LayoutINS5_IJNSA_ILi2EEESB_SB_EEENS5_IJSB_NSA_ILi0EEESX_EEEEENS5_IJNS4_10UnderscoreES10_S10_EEEEENS4_13SM90_TMA_LOADENS4_14ComposedLayoutINS4_7SwizzleILi2ELi4ELi3EEENS4_18smem_ptr_flag_bitsILi16EEENSU_INS5_IJNSA_ILi8EEESH_EEENS5_IJSH_SB_EEEEEEEvNS4_8identityES13_S1D_vS1E_EENS_8epilogue10collective6detail29Sm90TmaWarpSpecializedAdapterINS1H_15DefaultEpilogueISJ_SK_SK_NS1G_6thread17LinearCombinationISJ_Li1EffLNS1L_9ScaleType4KindE0ELNS_15FloatRoundStyleE2ESJ_EENS1_15EpilogueDefaultEEEEEvvEEEEvNT_6ParamsE)
        .other          _ZN7cutlass13device_kernelINS_4gemm6kernel13GemmUniversalIN4cute5tupleIJiiiiEEENS1_10collective13CollectiveMmaINS1_34MainloopSm90TmaGmmaWarpSpecializedILi9ENS5_IJNS4_1CILi1EEESB_SB_EEENS1_35KernelTmaWarpSpecializedCooperativeEEENS5_IJNSA_ILi128EEENSA_ILi256EEENSA_ILi32EEEEEENS_10bfloat16_tENS5_IJlSB_lEEESJ_SK_NS4_8TiledMMAINS4_8MMA_AtomIJNS4_4SM904GMMA28MMA_64x256x16_F32BF16BF16_SSILNSO_5MajorE0ELSQ_0ELNSO_7ScaleInE1ELSR_1EEEEEENS4_6LayoutINS5_IJNSA_ILi2EEESB_SB_EEENS5_IJSB_NSA_ILi0EEESX_EEEEENS5_IJNS4_10UnderscoreES10_S10_EEEEENS4_13SM90_TMA_LOADENS4_14ComposedLayoutINS4_7SwizzleILi2ELi4ELi3EEENS4_18smem_ptr_flag_bitsILi16EEENSU_INS5_IJNSA_ILi8EEESH_EEENS5_IJSH_SB_EEEEEEEvNS4_8identityES13_S1D_vS1E_EENS_8epilogue10collective6detail29Sm90TmaWarpSpecializedAdapterINS1H_15DefaultEpilogueISJ_SK_SK_NS1G_6thread17LinearCombinationISJ_Li1EffLNS1L_9ScaleType4KindE0ELNS_15FloatRoundStyleE2ESJ_EENS1_15EpilogueDefaultEEEEEvvEEEEvNT_6ParamsE,@"STO_CUDA_ENTRY STV_DEFAULT"
_ZN7cutlass13device_kernelINS_4gemm6kernel13GemmUniversalIN4cute5tupleIJiiiiEEENS1_10collective13CollectiveMmaINS1_34MainloopSm90TmaGmmaWarpSpecializedILi9ENS5_IJNS4_1CILi1EEESB_SB_EEENS1_35KernelTmaWarpSpecializedCooperativeEEENS5_IJNSA_ILi128EEENSA_ILi256EEENSA_ILi32EEEEEENS_10bfloat16_tENS5_IJlSB_lEEESJ_SK_NS4_8TiledMMAINS4_8MMA_AtomIJNS4_4SM904GMMA28MMA_64x256x16_F32BF16BF16_SSILNSO_5MajorE0ELSQ_0ELNSO_7ScaleInE1ELSR_1EEEEEENS4_6LayoutINS5_IJNSA_ILi2EEESB_SB_EEENS5_IJSB_NSA_ILi0EEESX_EEEEENS5_IJNS4_10UnderscoreES10_S10_EEEEENS4_13SM90_TMA_LOADENS4_14ComposedLayoutINS4_7SwizzleILi2ELi4ELi3EEENS4_18smem_ptr_flag_bitsILi16EEENSU_INS5_IJNSA_ILi8EEESH_EEENS5_IJSH_SB_EEEEEEEvNS4_8identityES13_S1D_vS1E_EENS_8epilogue10collective6detail29Sm90TmaWarpSpecializedAdapterINS1H_15DefaultEpilogueISJ_SK_SK_NS1G_6thread17LinearCombinationISJ_Li1EffLNS1L_9ScaleType4KindE0ELNS_15FloatRoundStyleE2ESJ_EENS1_15EpilogueDefaultEEEEEvvEEEEvNT_6ParamsE:
[----:B------:R-:W0:Y:S01]  /*0000*/  LDC R1, c[0x0][0x28] ;  /* 0x00000a00ff017b82 */ /* 0x000e220000000800 */
[----:B------:R-:W1:Y:S01]  /*0010*/  S2R R18, SR_TID.X ;  /* 0x0000000000127919 */ /* 0x000e620000002100 */
[----:B------:R-:W-:Y:S01]  /*0020*/  ELECT P0, URZ, PT ;  /* 0x00000000003f782f */ /* 0x000fe20003800000 */
[----:B------:R-:W-:Y:S01]  /*0030*/  BSSY B0, `(.L_x_0) ;  /* 0x000000f000007945 */ /* 0x000fe20003800000 */
[--C-:B-1----:R-:W-:Y:S02]  /*0040*/  SHF.R.U32.HI R0, RZ, 0x5, R18.reuse ;  /* 0x00000005ff007819 */ /* 0x102fe40000011612 */
[----:B------:R-:W-:-:S03]  /*0050*/  SHF.R.U32.HI R22, RZ, 0x7, R18 ;  /* 0x00000007ff167819 */ /* 0x000fc60000011612 */
[----:B------:R-:W1:Y:S04]  /*0060*/  SHFL.IDX PT, R5, R0, RZ, 0x1f ;  /* 0x00001fff00057589 */ /* 0x000e6800000e0000 */
[----:B------:R2:W3:Y:S01]  /*0070*/  SHFL.IDX PT, R8, R22, RZ, 0x1f ;  /* 0x00001fff16087589 */ /* 0x0004e200000e0000 */
[----:B-1----:R-:W-:-:S13]  /*0080*/  ISETP.NE.OR P0, PT, R5, RZ, !P0 ;  /* 0x000000ff0500720c */ /* 0x002fda0004705670 */
[----:B0-23--:R-:W-:Y:S05]  /*0090*/  @P0 BRA `(.L_x_1) ;  /* 0x0000000000200947 */ /* 0x00dfea0003800000 */
[----:B------:R-:W-:Y:S02]  /*00a0*/  ULDC.64 UR4, c[0x0][0x198] ;  /* 0x0000660000047ab9 */ /* 0x000fe40000000a00 */
[----:B------:R-:W-:Y:S02]  /*00b0*/  UIADD3 UR6, UP0, UR4, 0xf0, URZ ;  /* 0x000000f004067890 */ /* 0x000fe4000ff1e03f */
[----:B------:R-:W-:Y:S02]  /*00c0*/  UIADD3 UR4, UP1, UR4, 0x1f0, URZ ;  /* 0x000001f004047890 */ /* 0x000fe4000ff3e03f */
[----:B------:R-:W-:Y:S02]  /*00d0*/  UIADD3.X UR7, URZ, UR5, URZ, UP0, !UPT ;  /* 0x000000053f077290 */ /* 0x000fe400087fe43f */
[----:B------:R-:W-:-:S07]  /*00e0*/  UIADD3.X UR5, URZ, UR5, URZ, UP1, !UPT ;  /* 0x000000053f057290 */ /* 0x000fce0008ffe43f */
[----:B------:R0:W-:Y:S02]  /*00f0*/  UTMACCTL.PF [UR6] ;  /* 0x00000000060079b9 */ /* 0x0001e40008040000 */
[----:B------:R0:W-:Y:S02]  /*0100*/  UTMACCTL.PF [UR4] ;  /* 0x00000000040079b9 */ /* 0x0001e40008040000 */
[----:B0-----:R-:W-:Y:S01]  /*0110*/  NOP ;  /* 0x0000000000007918 */ /* 0x001fe20000000000 */
.L_x_1:
[----:B------:R-:W-:Y:S05]  /*0120*/  BSYNC B0 ;  /* 0x0000000000007941 */ /* 0x000fea0003800000 */
.L_x_0:
[----:B------:R-:W0:Y:S02]  /*0130*/  SHFL.IDX PT, R2, R0, RZ, 0x1f ;  /* 0x00001fff00027589 */ /* 0x000e2400000e0000 */
[----:B0-----:R-:W-:-:S13]  /*0140*/  ISETP.NE.AND P0, PT, R2, RZ, PT ;  /* 0x000000ff0200720c */ /* 0x001fda0003f05270 */
[----:B------:R-:W-:Y:S05]  /*0150*/  @P0 BRA `(.L_x_2) ;  /* 0x00000000008c0947 */ /* 0x000fea0003800000 */
[----:B------:R-:W-:Y:S01]  /*0160*/  ELECT P0, URZ, PT ;  /* 0x00000000003f782f */ /* 0x000fe20003800000 */
[----:B------:R-:W-:-:S12]  /*0170*/  BSSY B0, `(.L_x_2) ;  /* 0x0000021000007945 */ /* 0x000fd80003800000 */
[----:B------:R-:W-:Y:S05]  /*0180*/  @!P0 BRA `(.L_x_3) ;  /* 0x00000000007c8947 */ /* 0x000fea0003800000 */
[----:B------:R-:W0:Y:S01]  /*0190*/  S2UR UR8, SR_CgaCtaId ;  /* 0x00000000000879c3 */ /* 0x000e220000008800 */
[----:B------:R-:W-:Y:S01]  /*01a0*/  UMOV UR4, 0x400 ;  /* 0x0000040000047882 */ /* 0x000fe20000000000 */
[----:B------:R-:W-:Y:S01]  /*01b0*/  UMOV UR5, 0x1 ;  /* 0x0000000100057882 */ /* 0x000fe20000000000 */
[----:B------:R-:W-:Y:S02]  /*01c0*/  UMOV UR6, 0x100 ;  /* 0x0000010000067882 */ /* 0x000fe40000000000 */
[----:B------:R-:W-:-:S04]  /*01d0*/  UIADD3 UR6, -UR6, 0x100000, URZ ;  /* 0x0010000006067890 */ /* 0x000fc8000fffe13f */
[----:B------:R-:W-:Y:S02]  /*01e0*/  USHF.L.U32 UR7, UR6, 0xb, URZ ;  /* 0x0000000b06077899 */ /* 0x000fe4000800063f */
[----:B------:R-:W-:Y:S02]  /*01f0*/  USHF.L.U32 UR6, UR6, 0x1, URZ ;  /* 0x0000000106067899 */ /* 0x000fe4000800063f */
[----:B0-----:R-:W-:Y:S02]  /*0200*/  ULEA UR8, UR8, UR4, 0x18 ;  /* 0x0000000408087291 */ /* 0x001fe4000f8ec03f */
[----:B------:R-:W-:-:S04]  /*0210*/  UIADD3 UR4, -UR5, 0x100000, URZ ;  /* 0x0010000005047890 */ /* 0x000fc8000fffe13f */
[----:B------:R-:W-:Y:S02]  /*0220*/  USHF.L.U32 UR5, UR4, 0xb, URZ ;  /* 0x0000000b04057899 */ /* 0x000fe4000800063f */
[----:B------:R-:W-:Y:S01]  /*0230*/  USHF.L.U32 UR4, UR4, 0x1, URZ ;  /* 0x0000000104047899 */ /* 0x000fe2000800063f */
[----:B------:R-:W0:Y:S11]  /*0240*/  FENCE.VIEW.ASYNC.S ;  /* 0x00000000000073c6 */ /* 0x000e360000000000 */
[----:B0-----:R0:W1:Y:S01]  /*0250*/  SYNCS.EXCH.64 URZ, [UR8], UR4 ;  /* 0x00000004083f75b2 */ /* 0x0010620008000100 */
[----:B------:R0:W2:Y:S01]  /*0260*/  SYNCS.EXCH.64 URZ, [UR8+0x48], UR6 ;  /* 0x00004806083f75b2 */ /* 0x0000a20008000100 */
[----:B------:R0:W3:Y:S01]  /*0270*/  SYNCS.EXCH.64 URZ, [UR8+0x8], UR4 ;  /* 0x00000804083f75b2 */ /* 0x0000e20008000100 */
[----:B------:R0:W4:Y:S01]  /*0280*/  SYNCS.EXCH.64 URZ, [UR8+0x50], UR6 ;  /* 0x00005006083f75b2 */ /* 0x0001220008000100 */
[----:B------:R0:W0:Y:S01]  /*0290*/  SYNCS.EXCH.64 URZ, [UR8+0x10], UR4 ;  /* 0x00001004083f75b2 */ /* 0x0000220008000100 */
        /* <DEDUP_REMOVED lines=13> */
[----:B------:R-:W-:Y:S01]  /*0370*/  NOP ;  /* 0x0000000000007918 */ /* 0x000fe20000000000 */
.L_x_3:
[----:B0-----:R-:W-:Y:S05]  /*0380*/  BSYNC B0 ;  /* 0x0000000000007941 */ /* 0x001fea0003800000 */
.L_x_2:
[----:B------:R-:W0:Y:S01]  /*0390*/  SHFL.IDX PT, R0, R0, RZ, 0x1f ;  /* 0x00001fff00007589 */ /* 0x000e2200000e0000 */
[----:B------:R-:W-:Y:S01]  /*03a0*/  ELECT P0, URZ, PT ;  /* 0x00000000003f782f */ /* 0x000fe20003800000 */
[----:B------:R-:W5:Y:S01]  /*03b0*/  LDC R2, c[0x0][0x65c] ;  /* 0x00019700ff027b82 */ /* 0x000f620000000800 */
[----:B------:R-:W-:Y:S01]  /*03c0*/  SHF.R.S32.HI R6, RZ, 0x1f, R5 ;  /* 0x0000001fff067819 */ /* 0x000fe20000011405 */
[----:B------:R-:W1:Y:S01]  /*03d0*/  S2R R3, SR_CTAID.Y ;  /* 0x0000000000037919 */ /* 0x000e620000002600 */
[----:B------:R-:W-:Y:S01]  /*03e0*/  UMOV UR4, 0x20 ;  /* 0x0000002000047882 */ /* 0x000fe20000000000 */
[----:B------:R-:W-:Y:S01]  /*03f0*/  ISETP.NE.AND P2, PT, R8, RZ, PT ;  /* 0x000000ff0800720c */ /* 0x000fe20003f45270 */
[----:B------:R-:W-:Y:S01]  /*0400*/  NOP ;  /* 0x0000000000007918 */ /* 0x000fe20000000000 */
[----:B------:R-:W2:Y:S01]  /*0410*/  S2R R4, SR_CTAID.X ;  /* 0x0000000000047919 */ /* 0x000ea20000002500 */
[----:B------:R-:W-:Y:S01]  /*0420*/  LEA.HI R6, R6, R5, RZ, 0x2 ;  /* 0x0000000506067211 */ /* 0x000fe200078f10ff */
[----:B------:R-:W-:Y:S01]  /*0430*/  NOP ;  /* 0x0000000000007918 */ /* 0x000fe20000000000 */
[----:B0-----:R-:W-:-:S02]  /*0440*/  ISETP.NE.OR P0, PT, R0, RZ, !P0 ;  /* 0x000000ff0000720c */ /* 0x001fc40004705670 */
[----:B-----5:R-:W-:-:S04]  /*0450*/  ISETP.NE.AND P3, PT, R2, 0x1, PT ;  /* 0x000000010200780c */ /* 0x020fc80003f65270 */
[----:B------:R-:W-:Y:S02]  /*0460*/  P2R R0, PR, RZ, 0x8 ;  /* 0x00000008ff007803 */ /* 0x000fe40000000000 */
[----:B------:R-:W-:-:S05]  /*0470*/  LOP3.LUT R0, R6, 0xfffffffc, RZ, 0xc0, !PT ;  /* 0xfffffffc06007812 */ /* 0x000fca00078ec0ff */
[----:B------:R-:W-:Y:S01]  /*0480*/  VOTEU.ALL UP0, P0 ;  /* 0x00000000003f7886 */ /* 0x000fe20000000000 */
[----:B------:R-:W-:Y:S01]  /*0490*/  IMAD.IADD R0, R5, 0x1, -R0 ;  /* 0x0000000105007824 */ /* 0x000fe200078e0a00 */
[----:B------:R-:W2:Y:S01]  /*04a0*/  @P3 LDC R17, c[0x0][0x10] ;  /* 0x00000400ff113b82 */ /* 0x000ea20000000800 */
[----:B------:R-:W-:Y:S01]  /*04b0*/  VOTEU.ALL UP1, P0 ;  /* 0x00000000003f7886 */ /* 0x000fe20000020000 */
[----:B-1----:R-:W-:Y:S01]  /*04c0*/  @P3 IMAD.MOV.U32 R6, RZ, RZ, R3 ;  /* 0x000000ffff063224 */ /* 0x002fe200078e0003 */
[----:B------:R-:W-:Y:S01]  /*04d0*/  @!UP0 UMOV UR6, 0x400 ;  /* 0x0000040000068882 */ /* 0x000fe20000000000 */
[----:B------:R-:W-:-:S04]  /*04e0*/  @!UP0 UIADD3 UR4, -UR4, 0x100000, URZ ;  /* 0x0010000004048890 */ /* 0x000fc8000fffe13f */
[----:B------:R-:W-:Y:S02]  /*04f0*/  @!UP0 USHF.L.U32 UR5, UR4, 0xb, URZ ;  /* 0x0000000b04058899 */ /* 0x000fe4000800063f */
[----:B------:R-:W-:Y:S01]  /*0500*/  @!UP0 USHF.L.U32 UR4, UR4, 0x1, URZ ;  /* 0x0000000104048899 */ /* 0x000fe2000800063f */
[----:B------:R-:W-:Y:S02]  /*0510*/  @P3 IMAD.MOV.U32 R7, RZ, RZ, RZ ;  /* 0x000000ffff073224 */ /* 0x000fe400078e00ff */
[----:B------:R-:W-:Y:S01]  /*0520*/  IMAD.MOV.U32 R5, RZ, RZ, RZ ;  /* 0x000000ffff057224 */ /* 0x000fe200078e00ff */
[----:B------:R-:W0:Y:S01]  /*0530*/  @!UP0 S2UR UR7, SR_CgaCtaId ;  /* 0x00000000000789c3 */ /* 0x000e220000008800 */
[----:B------:R-:W-:-:S07]  /*0540*/  @P3 IMAD.MOV.U32 R11, RZ, RZ, RZ ;  /* 0x000000ffff0b3224 */ /* 0x000fce00078e00ff */
[----:B------:R-:W1:Y:S01]  /*0550*/  @!P3 LDC R9, c[0x0][0xc] ;  /* 0x00000300ff09bb82 */ /* 0x000e620000000800 */
[----:B--2---:R-:W-:-:S04]  /*0560*/  @P3 IMAD.WIDE.U32 R16, R4, R17, R6 ;  /* 0x0000001104103225 */ /* 0x004fc800078e0006 */
[----:B------:R-:W-:Y:S01]  /*0570*/  @P3 IMAD.IADD R17, R17, 0x1, R11 ;  /* 0x0000000111113824 */ /* 0x000fe200078e020b */
[----:B0-----:R-:W-:Y:S01]  /*0580*/  @!UP0 ULEA UR6, UR7, UR6, 0x18 ;  /* 0x0000000607068291 */ /* 0x001fe2000f8ec03f */
[----:B------:R-:W-:Y:S01]  /*0590*/  VOTEU.ALL UP0, P0 ;  /* 0x00000000003f7886 */ /* 0x000fe20000000000 */
[----:B------:R-:W-:-:S04]  /*05a0*/  ISETP.NE.AND P0, PT, R0, 0x3, PT ;  /* 0x000000030000780c */ /* 0x000fc80003f05270 */
[----:B------:R-:W-:Y:S01]  /*05b0*/  ISETP.EQ.OR P0, PT, R0, RZ, !P0 ;  /* 0x000000ff0000720c */ /* 0x000fe20004702670 */
[----:B-1----:R-:W-:-:S03]  /*05c0*/  @!P3 IMAD.WIDE.U32 R6, R9, R3, R4 ;  /* 0x000000030906b225 */ /* 0x002fc600078e0004 */
[C---:B------:R-:W-:Y:S01]  /*05d0*/  ISETP.EQ.AND P0, PT, R8.reuse, RZ, P0 ;  /* 0x000000ff0800720c */ /* 0x040fe20000702270 */
[----:B------:R-:W-:Y:S01]  /*05e0*/  VIADD R8, R8, 0xffffffff ;  /* 0xffffffff08087836 */ /* 0x000fe20000000000 */
[----:B------:R-:W0:Y:S02]  /*05f0*/  FENCE.VIEW.ASYNC.S ;  /* 0x00000000000073c6 */ /* 0x000e240000000000 */
[----:B0-----:R0:W3:Y:S01]  /*0600*/  @!UP0 SYNCS.EXCH.64 URZ, [UR6+0xa0], UR4 ;  /* 0x0000a004063f85b2 */ /* 0x0010e20008000100 */
[----:B------:R-:W-:Y:S01]  /*0610*/  @!P3 IMAD.MOV.U32 R16, RZ, RZ, R6 ;  /* 0x000000ffff10b224 */ /* 0x000fe200078e0006 */
[----:B------:R-:W-:Y:S01]  /*0620*/  SEL R19, RZ, 0x1, !P0 ;  /* 0x00000001ff137807 */ /* 0x000fe20004000000 */
[----:B------:R-:W-:Y:S01]  /*0630*/  @!P3 IMAD.MOV.U32 R17, RZ, RZ, R7 ;  /* 0x000000ffff11b224 */ /* 0x000fe200078e0007 */
[----:B------:R-:W-:-:S04]  /*0640*/  ISETP.GE.U32.AND P1, PT, R8, 0x2, PT ;  /* 0x000000020800780c */ /* 0x000fc80003f26070 */
[----:B------:R-:W-:Y:S01]  /*0650*/  SEL R19, R19, 0x2, P1 ;  /* 0x0000000213137807 */ /* 0x000fe20000800000 */
[----:B------:R0:W3:Y:S01]  /*0660*/  @!UP1 SYNCS.EXCH.64 URZ, [UR6+0xa8], UR4 ;  /* 0x0000a804063f95b2 */ /* 0x0000e20008000100 */
[----:B------:R-:W-:Y:S01]  /*0670*/  NOP ;  /* 0x0000000000007918 */ /* 0x000fe20000000000 */
[----:B---34-:R-:W-:Y:S06]  /*0680*/  BAR.SYNC.DEFER_BLOCKING 0x0 ;  /* 0x0000000000007b1d */ /* 0x018fec0000010000 */
[----:B------:R-:W-:Y:S05]  /*0690*/  @!P2 BRA `(.L_x_4) ;  /* 0x0000009400dca947 */ /* 0x000fea0003800000 */
[----:B------:R-:W-:-:S13]  /*06a0*/  ISETP.GT.U32.AND P0, PT, R8, 0x1, PT ;  /* 0x000000010800780c */ /* 0x000fda0003f04070 */
[----:B0-----:R-:W-:Y:S05]  /*06b0*/  @P0 EXIT ;  /* 0x000000000000094d */ /* 0x001fea0003800000 */
[----:B------:R-:W-:Y:S01]  /*06c0*/  ULDC.64 UR4, c[0x0][0x650] ;  /* 0x0001940000047ab9 */ /* 0x000fe20000000a00 */
[----:B------:R-:W-:Y:S01]  /*06d0*/  PRMT R0, RZ, 0x7610, R0 ;  /* 0x00007610ff007816 */ /* 0x000fe20000000000 */
[----:B------:R-:W-:Y:S01]  /*06e0*/  IMAD.MOV.U32 R153, RZ, RZ, -0x1 ;  /* 0xffffffffff997424 */ /* 0x000fe200078e00ff */
[----:B------:R-:W-:Y:S01]  /*06f0*/  ISETP.GE.U32.AND P0, PT, R16, UR4, PT ;  /* 0x0000000410007c0c */ /* 0x000fe2000bf06070 */
[----:B------:R-:W-:Y:S02]  /*0700*/  IMAD.MOV.U32 R152, RZ, RZ, -0x1 ;  /* 0xffffffffff987424 */ /* 0x000fe400078e00ff */
[----:B------:R-:W-:Y:S01]  /*0710*/  IMAD.MOV.U32 R23, RZ, RZ, -0x1 ;  /* 0xffffffffff177424 */ /* 0x000fe200078e00ff */
[----:B------:R-:W-:-:S13]  /*0720*/  ISETP.GE.U32.AND.EX P0, PT, R17, UR5, PT, P0 ;  /* 0x0000000511007c0c */ /* 0x000fda000bf06100 */
[----:B------:R-:W-:Y:S05]  /*0730*/  @P0 BRA `(.L_x_5) ;  /* 0x0000000400540947 */ /* 0x000fea0003800000 */
[----:B------:R-:W0:Y:S01]  /*0740*/  LDC.64 R14, c[0x0][0x628] ;  /* 0x00018a00ff0e7b82 */ /* 0x000e220000000a00 */
[----:B------:R-:W-:Y:S02]  /*0750*/  IMAD.MOV.U32 R6, RZ, RZ, R16 ;  /* 0x000000ffff067224 */ /* 0x000fe400078e0010 */
[----:B------:R-:W-:-:S05]  /*0760*/  IMAD.MOV.U32 R7, RZ, RZ, R17 ;  /* 0x000000ffff077224 */ /* 0x000fca00078e0011 */
[----:B------:R-:W1:Y:S08]  /*0770*/  LDC R0, c[0x0][0x630] ;  /* 0x00018c00ff007b82 */ /* 0x000e700000000800 */
[----:B------:R-:W2:Y:S01]  /*0780*/  LDC.64 R20, c[0x0][0x620] ;  /* 0x00018800ff147b82 */ /* 0x000ea20000000a00 */
[----:B0-----:R-:W-:-:S04]  /*0790*/  ISETP.NE.U32.AND P0, PT, R14, RZ, PT ;  /* 0x000000ff0e00720c */ /* 0x001fc80003f05070 */
[----:B------:R-:W-:-:S13]  /*07a0*/  ISETP.NE.AND.EX P0, PT, R15, RZ, PT, P0 ;  /* 0x000000ff0f00720c */ /* 0x000fda0003f05300 */
[----:B-12---:R-:W-:Y:S05]  /*07b0*/  @!P0 BRA `(.L_x_6) ;  /* 0x0000000000288947 */ /* 0x006fea0003800000 */
[----:B------:R-:W0:Y:S02]  /*07c0*/  LDC R11, c[0x0][0x634] ;  /* 0x00018d00ff0b7b82 */ /* 0x000e240000000800 */
[----:B0-----:R-:W-:-:S05]  /*07d0*/  IADD3 R11, P0, R16, R11, RZ ;  /* 0x0000000b100b7210 */ /* 0x001fca0007f1e0ff */
[----:B------:R-:W-:-:S04]  /*07e0*/  IMAD.X R13, RZ, RZ, R17, P0 ;  /* 0x000000ffff0d7224 */ /* 0x000fc800000e0611 */
[----:B------:R-:W-:-:S04]  /*07f0*/  IMAD.WIDE.U32 R6, R13, R14, RZ ;  /* 0x0000000e0d067225 */ /* 0x000fc800078e00ff */
[----:B------:R-:W-:-:S04]  /*0800*/  IMAD.WIDE.U32 R8, P0, R11, R15, R6 ;  /* 0x0000000f0b087225 */ /* 0x000fc80007800006 */
[----:B------:R-:W-:-:S04]  /*0810*/  IMAD.WIDE.U32 R6, R11, R14, RZ ;  /* 0x0000000e0b067225 */ /* 0x000fc800078e00ff */
[----:B------:R-:W-:Y:S01]  /*0820*/  IMAD.X R11, RZ, RZ, RZ, P0 ;  /* 0x000000ffff0b7224 */ /* 0x000fe200000e06ff */
[----:B------:R-:W-:Y:S01]  /*0830*/  IADD3 RZ, P0, R7, R8, RZ ;  /* 0x0000000807ff7210 */ /* 0x000fe20007f1e0ff */
[----:B------:R-:W-:-:S04]  /*0840*/  IMAD.MOV.U32 R10, RZ, RZ, R9 ;  /* 0x000000ffff0a7224 */ /* 0x000fc800078e0009 */
[----:B------:R-:W-:-:S08]  /*0850*/  IMAD.WIDE.U32.X R6, R13, R15, R10, P0 ;  /* 0x0000000f0d067225 */ /* 0x000fd000000e040a */
.L_x_6:
[-CC-:B------:R-:W-:Y:S01]  /*0860*/  SHF.R.U64 R23, R6, R0.reuse, R7.reuse ;  /* 0x0000000006177219 */ /* 0x180fe20000001207 */
[----:B------:R-:W0:Y:S01]  /*0870*/  LDC R10, c[0x0][0x618] ;  /* 0x00018600ff0a7b82 */ /* 0x000e220000000800 */
[----:B------:R-:W-:Y:S01]  /*0880*/  SHF.R.U32.HI R5, RZ, R0, R7 ;  /* 0x00000000ff057219 */ /* 0x000fe20000011607 */
[----:B------:R-:W-:Y:S01]  /*0890*/  ULDC UR4, c[0x0][0x150] ;  /* 0x0000540000047ab9 */ /* 0x000fe20000000800 */
[----:B------:R-:W-:Y:S02]  /*08a0*/  IADD3 R9, P0, RZ, -R23, RZ ;  /* 0x80000017ff097210 */ /* 0x000fe40007f1e0ff */
[----:B------:R-:W-:-:S03]  /*08b0*/  I2FP.F32.U32 R0, R4 ;  /* 0x0000000400007245 */ /* 0x000fc60000201000 */
[----:B------:R-:W1:Y:S01]  /*08c0*/  LDC.64 R28, c[0x0][0x640] ;  /* 0x00019000ff1c7b82 */ /* 0x000e620000000a00 */
[----:B------:R-:W-:Y:S02]  /*08d0*/  IMAD.X R11, RZ, RZ, ~R5, P0 ;  /* 0x000000ffff0b7224 */ /* 0x000fe400000e0e05 */
[----:B------:R-:W-:Y:S01]  /*08e0*/  FMUL R0, R0, UR4 ;  /* 0x0000000400007c20 */ /* 0x000fe20008400000 */
[----:B------:R-:W-:Y:S01]  /*08f0*/  IMAD.WIDE.U32 R6, R9, R20, R16 ;  /* 0x0000001409067225 */ /* 0x000fe200078e0010 */
[----:B------:R-:W-:-:S03]  /*0900*/  ULDC UR4, c[0x0][0x154] ;  /* 0x0000550000047ab9 */ /* 0x000fc60000000800 */
[----:B------:R-:W-:Y:S01]  /*0910*/  IMAD R8, R11, R20, RZ ;  /* 0x000000140b087224 */ /* 0x000fe200078e02ff */
[----:B------:R-:W2:Y:S01]  /*0920*/  LDC R5, c[0x0][0x144] ;  /* 0x00005100ff057b82 */ /* 0x000ea20000000800 */
[----:B------:R-:W3:Y:S02]  /*0930*/  F2I.U32.TRUNC.NTZ R0, R0 ;  /* 0x0000000000007305 */ /* 0x000ee4000020f000 */
[----:B------:R-:W-:-:S04]  /*0940*/  IMAD R9, R9, R21, R8 ;  /* 0x0000001509097224 */ /* 0x000fc800078e0208 */
[----:B------:R-:W-:Y:S01]  /*0950*/  IMAD.IADD R7, R7, 0x1, R9 ;  /* 0x0000000107077824 */ /* 0x000fe200078e0209 */
[----:B------:R-:W4:Y:S01]  /*0960*/  LDC R12, c[0x0][0x608] ;  /* 0x00018200ff0c7b82 */ /* 0x000f220000000800 */
[----:B------:R-:W-:-:S03]  /*0970*/  IMAD.MOV.U32 R9, RZ, RZ, -0x1 ;  /* 0xffffffffff097424 */ /* 0x000fc600078e00ff */
[-CC-:B0-----:R-:W-:Y:S02]  /*0980*/  SHF.R.U64 R20, R6, R10.reuse, R7.reuse ;  /* 0x0000000a06147219 */ /* 0x181fe40000001207 */
[----:B------:R-:W-:Y:S02]  /*0990*/  I2FP.F32.U32 R6, R3 ;  /* 0x0000000300067245 */ /* 0x000fe40000201000 */
[----:B------:R-:W0:Y:S01]  /*09a0*/  LDC R26, c[0x0][0x658] ;  /* 0x00019600ff1a7b82 */ /* 0x000e220000000800 */
[----:B-1----:R-:W-:Y:S01]  /*09b0*/  ISETP.NE.U32.AND P0, PT, R28, RZ, PT ;  /* 0x000000ff1c00720c */ /* 0x002fe20003f05070 */
[----:B---3--:R-:W-:Y:S01]  /*09c0*/  IMAD.MOV R8, RZ, RZ, -R0 ;  /* 0x000000ffff087224 */ /* 0x008fe200078e0a00 */
[----:B------:R-:W-:Y:S01]  /*09d0*/  SHF.R.U32.HI R7, RZ, R10, R7 ;  /* 0x0000000aff077219 */ /* 0x000fe20000011607 */
[----:B------:R-:W-:Y:S01]  /*09e0*/  FMUL R6, R6, UR4 ;  /* 0x0000000406067c20 */ /* 0x000fe20008400000 */
[----:B------:R-:W-:-:S03]  /*09f0*/  ISETP.NE.AND.EX P0, PT, R29, RZ, PT, P0 ;  /* 0x000000ff1d00720c */ /* 0x000fc60003f05300 */
[----:B------:R-:W1:Y:S01]  /*0a00*/  LDC R14, c[0x0][0x148] ;  /* 0x00005200ff0e7b82 */ /* 0x000e620000000800 */
[----:B--2---:R-:W-:-:S07]  /*0a10*/  IMAD R0, R5, R8, R4 ;  /* 0x0000000805007224 */ /* 0x004fce00078e0204 */
[----:B------:R-:W2:Y:S01]  /*0a20*/  LDC R24, c[0x0][0x600] ;  /* 0x00018000ff187b82 */ /* 0x000ea20000000800 */
[-CC-:B----4-:R-:W-:Y:S02]  /*0a30*/  SHF.R.U64 R30, R20, R12.reuse, R7.reuse ;  /* 0x0000000c141e7219 */ /* 0x190fe40000001207 */
[----:B------:R-:W-:Y:S01]  /*0a40*/  SHF.R.U32.HI R5, RZ, R12, R7 ;  /* 0x0000000cff057219 */ /* 0x000fe20000011607 */
[----:B------:R-:W-:Y:S01]  /*0a50*/  IMAD.MOV.U32 R7, RZ, RZ, 0x1 ;  /* 0x00000001ff077424 */ /* 0x000fe200078e00ff */
[----:B------:R3:W4:Y:S03]  /*0a60*/  F2I.U32.TRUNC.NTZ R12, R6 ;  /* 0x00000006000c7305 */ /* 0x000726000020f000 */
[----:B------:R-:W1:Y:S01]  /*0a70*/  LDC R15, c[0x0][0x648] ;  /* 0x00019200ff0f7b82 */ /* 0x000e620000000800 */
[-C--:B0-----:R-:W-:Y:S02]  /*0a80*/  SHF.L.U32 R4, R9, R26.reuse, RZ ;  /* 0x0000001a09047219 */ /* 0x081fe400000006ff */
[----:B------:R-:W-:-:S02]  /*0a90*/  SHF.R.U64 R32, R30, R26, R5 ;  /* 0x0000001a1e207219 */ /* 0x000fc40000001205 */
[----:B------:R-:W-:Y:S02]  /*0aa0*/  LOP3.LUT R11, RZ, R4, RZ, 0x33, !PT ;  /* 0x00000004ff0b7212 */ /* 0x000fe400078e33ff */
[-C--:B------:R-:W-:Y:S01]  /*0ab0*/  SHF.R.U32.HI R5, RZ, R26.reuse, R5 ;  /* 0x0000001aff057219 */ /* 0x080fe20000011605 */
[----:B------:R-:W0:Y:S01]  /*0ac0*/  LDC R21, c[0x0][0x638] ;  /* 0x00018e00ff157b82 */ /* 0x000e220000000800 */
[----:B------:R-:W-:Y:S01]  /*0ad0*/  SHF.L.U32 R10, R7, R26, RZ ;  /* 0x0000001a070a7219 */ /* 0x000fe200000006ff */
[----:B------:R-:W-:-:S06]  /*0ae0*/  IMAD.MOV.U32 R4, RZ, RZ, R32 ;  /* 0x000000ffff047224 */ /* 0x000fcc00078e0020 */
[----:B------:R-:W0:Y:S01]  /*0af0*/  LDC R153, c[0x0][0x610] ;  /* 0x00018400ff997b82 */ /* 0x000e220000000800 */
[----:B---34-:R-:W-:Y:S05]  /*0b00*/  @!P0 BRA `(.L_x_7) ;  /* 0x0000000000288947 */ /* 0x018fea0003800000 */
[----:B------:R-:W3:Y:S02]  /*0b10*/  LDC R9, c[0x0][0x64c] ;  /* 0x00019300ff097b82 */ /* 0x000ee40000000800 */
[----:B---3--:R-:W-:-:S05]  /*0b20*/  IADD3 R9, P0, R32, R9, RZ ;  /* 0x0000000920097210 */ /* 0x008fca0007f1e0ff */
        /* <DEDUP_REMOVED lines=8> */
.L_x_7:
[----:B-1----:R-:W-:Y:S01]  /*0bb0*/  SHF.R.U64 R4, R4, R15, R5 ;  /* 0x0000000f04047219 */ /* 0x002fe20000001205 */
[----:B--2---:R-:W-:Y:S01]  /*0bc0*/  VIADD R5, R24, 0xffffffff ;  /* 0xffffffff18057836 */ /* 0x004fe20000000000 */
[----:B------:R-:W-:Y:S01]  /*0bd0*/  LOP3.LUT R11, R30, R11, RZ, 0xc0, !PT ;  /* 0x0000000b1e0b7212 */ /* 0x000fe200078ec0ff */
[----:B------:R-:W-:Y:S02]  /*0be0*/  IMAD.MOV R12, RZ, RZ, -R12 ;  /* 0x000000ffff0c7224 */ /* 0x000fe400078e0a0c */
[----:B------:R-:W-:Y:S02]  /*0bf0*/  IMAD.MOV R6, RZ, RZ, -R4 ;  /* 0x000000ffff067224 */ /* 0x000fe400078e0a04 */
[----:B------:R-:W-:Y:S01]  /*0c00*/  IMAD R11, R10, R4, R11 ;  /* 0x000000040a0b7224 */ /* 0x000fe200078e020b */
[----:B------:R-:W-:Y:S01]  /*0c10*/  LOP3.LUT R4, R20, R5, RZ, 0xc0, !PT ;  /* 0x0000000514047212 */ /* 0x000fe200078ec0ff */
[----:B------:R-:W-:Y:S02]  /*0c20*/  @P3 IMAD R0, R14, R12, R3 ;  /* 0x0000000c0e003224 */ /* 0x000fe400078e0203 */
[----:B0-----:R-:W-:-:S02]  /*0c30*/  IMAD R3, R6, R21, R32 ;  /* 0x0000001506037224 */ /* 0x001fc400078e0220 */
[----:B------:R-:W-:Y:S02]  /*0c40*/  IMAD R153, R11, R153, R0 ;  /* 0x000000990b997224 */ /* 0x000fe400078e0200 */
[----:B------:R-:W-:Y:S02]  /*0c50*/  IMAD R4, R3, R24, R4 ;  /* 0x0000001803047224 */ /* 0x000fe400078e0204 */
[----:B------:R-:W-:-:S03]  /*0c60*/  IMAD.MOV.U32 R0, RZ, RZ, 0x1 ;  /* 0x00000001ff007424 */ /* 0x000fc600078e00ff */
[----:B------:R-:W-:Y:S02]  /*0c70*/  SEL R152, R4, R153, !P3 ;  /* 0x0000009904987207 */ /* 0x000fe40005800000 */
[----:B------:R-:W-:-:S07]  /*0c80*/  SEL R153, R153, R4, !P3 ;  /* 0x0000000499997207 */ /* 0x000fce0005800000 */
.L_x_5:
[----:B------:R-:W-:-:S08]  /*0c90*/  NOP ;  /* 0x0000000000007918 */ /* 0x000fd00000000000 */
[----:B------:R-:W0:Y:S02]  /*0ca0*/  USETMAXREG.TRY_ALLOC.CTAPOOL UP0, 0xe8 ;  /* 0x000000e8000079c8 */ /* 0x000e240008000600 */
[----:B0-----:R-:W-:-:S13]  /*0cb0*/  PLOP3.LUT P0, PT, PT, PT, UP0, 0x80, 0x0 ;  /* 0x000000000000781c */ /* 0x001fda0003f0f008 */
[----:B------:R-:W-:Y:S05]  /*0cc0*/  @!P0 BRA `(.L_x_5) ;  /* 0xfffffffc00f08947 */ /* 0x000fea000383ffff */
[----:B------:R-:W-:Y:S01]  /*0cd0*/  ULDC.64 UR4, c[0x0][0x598] ;  /* 0x0001660000047ab9 */ /* 0x000fe20000000a00 */
[----:B------:R-:W-:Y:S01]  /*0ce0*/  ULDC.64 UR36, c[0x0][0x208] ;  /* 0x0000820000247ab9 */ /* 0x000fe20000000a00 */
[----:B------:R-:W-:-:S04]  /*0cf0*/  ISETP.NE.U32.AND P0, PT, RZ, UR4, PT ;  /* 0x00000004ff007c0c */ /* 0x000fc8000bf05070 */
[----:B------:R-:W-:-:S13]  /*0d00*/  ISETP.NE.AND.EX P0, PT, RZ, UR5, PT, P0 ;  /* 0x00000005ff007c0c */ /* 0x000fda000bf05300 */
[----:B------:R-:W-:Y:S05]  /*0d10*/  @!P0 BRA `(.L_x_8) ;  /* 0x00000000001c8947 */ /* 0x000fea0003800000 */
[----:B------:R-:W0:Y:S02]  /*0d20*/  LDC.64 R4, c[0x0][0x598] ;  /* 0x00016600ff047b82 */ /* 0x000e240000000a00 */
[----:B0-----:R-:W2:Y:S02]  /*0d30*/  LDG.E.64 R4, desc[UR36][R4.64] ;  /* 0x0000002404047981 */ /* 0x001ea4000c1e1b00 */
[----:B--2---:R-:W-:-:S04]  /*0d40*/  ISETP.NE.U32.AND P0, PT, R4, RZ, PT ;  /* 0x000000ff0400720c */ /* 0x004fc80003f05070 */
[----:B------:R-:W-:-:S13]  /*0d50*/  ISETP.NE.AND.EX P0, PT, R5, RZ, PT, P0 ;  /* 0x000000ff0500720c */ /* 0x000fda0003f05300 */
[----:B------:R-:W-:Y:S05]  /*0d60*/  @!P0 BRA `(.L_x_8) ;  /* 0x0000000000088947 */ /* 0x000fea0003800000 */
[----:B------:R0:W5:Y:S01]  /*0d70*/  LD.E R154, desc[UR36][R4.64] ;  /* 0x00000024049a7980 */ /* 0x000162000c101900 */
[----:B------:R-:W-:Y:S05]  /*0d80*/  BRA `(.L_x_9) ;  /* 0x0000000000247947 */ /* 0x000fea0003800000 */
.L_x_8:
[----:B------:R-:W-:Y:S02]  /*0d90*/  ULDC.64 UR4, c[0x0][0x588] ;  /* 0x0001620000047ab9 */ /* 0x000fe40000000a00 */
[----:B------:R-:W-:-:S04]  /*0da0*/  ISETP.NE.U32.AND P0, PT, RZ, UR4, PT ;  /* 0x00000004ff007c0c */ /* 0x000fc8000bf05070 */
[----:B------:R-:W-:-:S13]  /*0db0*/  ISETP.NE.AND.EX P0, PT, RZ, UR5, PT, P0 ;  /* 0x00000005ff007c0c */ /* 0x000fda000bf05300 */
[----:B------:R-:W-:Y:S05]  /*0dc0*/  @!P0 BRA `(.L_x_10) ;  /* 0x00000000000c8947 */ /* 0x000fea0003800000 */
[----:B------:R-:W0:Y:S02]  /*0dd0*/  LDC.64 R154, c[0x0][0x588] ;  /* 0x00016200ff9a7b82 */ /* 0x000e240000000a00 */
[----:B0-----:R1:W5:Y:S01]  /*0de0*/  LDG.E R154, desc[UR36][R154.64] ;  /* 0x000000249a9a7981 */ /* 0x001362000c1e1900 */
[----:B------:R-:W-:Y:S05]  /*0df0*/  BRA `(.L_x_9) ;  /* 0x0000000000087947 */ /* 0x000fea0003800000 */
.L_x_10:
[----:B------:R-:W-:Y:S02]  /*0e00*/  ULDC UR4, c[0x0][0x580] ;  /* 0x0001600000047ab9 */ /* 0x000fe40000000800 */
[----:B------:R-:W-:-:S07]  /*0e10*/  IMAD.U32 R154, RZ, RZ, UR4 ;  /* 0x00000004ff9a7e24 */ /* 0x000fce000f8e00ff */
.L_x_9:
[----:B------:R-:W-:Y:S02]  /*0e20*/  ULDC.64 UR4, c[0x0][0x5a0] ;  /* 0x0001680000047ab9 */ /* 0x000fe40000000a00 */
[----:B------:R-:W-:-:S04]  /*0e30*/  ISETP.NE.U32.AND P0, PT, RZ, UR4, PT ;  /* 0x00000004ff007c0c */ /* 0x000fc8000bf05070 */
[----:B------:R-:W-:-:S13]  /*0e40*/  ISETP.NE.AND.EX P0, PT, RZ, UR5, PT, P0 ;  /* 0x00000005ff007c0c */ /* 0x000fda000bf05300 */
[----:B------:R-:W-:Y:S05]  /*0e50*/  @!P0 BRA `(.L_x_11) ;  /* 0x00000000001c8947 */ /* 0x000fea0003800000 */
[----:B0-----:R-:W0:Y:S02]  /*0e60*/  LDC.64 R4, c[0x0][0x5a0] ;  /* 0x00016800ff047b82 */ /* 0x001e240000000a00 */
[----:B0-----:R-:W2:Y:S02]  /*0e70*/  LDG.E.64 R4, desc[UR36][R4.64] ;  /* 0x0000002404047981 */ /* 0x001ea4000c1e1b00 */
[----:B--2---:R-:W-:-:S04]  /*0e80*/  ISETP.NE.U32.AND P0, PT, R4, RZ, PT ;  /* 0x000000ff0400720c */ /* 0x004fc80003f05070 */
[----:B------:R-:W-:-:S13]  /*0e90*/  ISETP.NE.AND.EX P0, PT, R5, RZ, PT, P0 ;  /* 0x000000ff0500720c */ /* 0x000fda0003f05300 */
[----:B------:R-:W-:Y:S05]  /*0ea0*/  @!P0 BRA `(.L_x_11) ;  /* 0x0000000000088947 */ /* 0x000fea0003800000 */
[----:B-1----:R0:W5:Y:S01]  /*0eb0*/  LD.E R155, desc[UR36][R4.64] ;  /* 0x00000024049b7980 */ /* 0x002162000c101900 */
[----:B------:R-:W-:Y:S05]  /*0ec0*/  BRA `(.L_x_12) ;  /* 0x0000000000247947 */ /* 0x000fea0003800000 */
.L_x_11:
[----:B------:R-:W-:Y:S02]  /*0ed0*/  ULDC.64 UR4, c[0x0][0x590] ;  /* 0x0001640000047ab9 */ /* 0x000fe40000000a00 */
[----:B------:R-:W-:-:S04]  /*0ee0*/  ISETP.NE.U32.AND P0, PT, RZ, UR4, PT ;  /* 0x00000004ff007c0c */ /* 0x000fc8000bf05070 */
[----:B------:R-:W-:-:S13]  /*0ef0*/  ISETP.NE.AND.EX P0, PT, RZ, UR5, PT, P0 ;  /* 0x00000005ff007c0c */ /* 0x000fda000bf05300 */
[----:B------:R-:W-:Y:S05]  /*0f00*/  @!P0 BRA `(.L_x_13) ;  /* 0x00000000000c8947 */ /* 0x000fea0003800000 */
[----:B0-----:R-:W1:Y:S02]  /*0f10*/  LDC.64 R4, c[0x0][0x590] ;  /* 0x00016400ff047b82 */ /* 0x001e640000000a00 */
[----:B-1----:R1:W5:Y:S01]  /*0f20*/  LDG.E R155, desc[UR36][R4.64] ;  /* 0x00000024049b7981 */ /* 0x002362000c1e1900 */
[----:B------:R-:W-:Y:S05]  /*0f30*/  BRA `(.L_x_12) ;  /* 0x0000000000087947 */ /* 0x000fea0003800000 */
.L_x_13:
[----:B------:R-:W-:Y:S02]  /*0f40*/  ULDC UR4, c[0x0][0x584] ;  /* 0x0001610000047ab9 */ /* 0x000fe40000000800 */
[----:B-1----:R-:W-:-:S07]  /*0f50*/  IMAD.U32 R155, RZ, RZ, UR4 ;  /* 0x00000004ff9b7e24 */ /* 0x002fce000f8e00ff */
.L_x_12:
[----:B------:R-:W-:-:S13]  /*0f60*/  LOP3.LUT P0, RZ, R0, 0xff, RZ, 0xc0, !PT ;  /* 0x000000ff00ff7812 */ /* 0x000fda000780c0ff */
[----:B------:R-:W-:Y:S05]  /*0f70*/  @!P0 EXIT ;  /* 0x000000000000894d */ /* 0x000fea0003800000 */
[----:B------:R-:W-:Y:S01]  /*0f80*/  ULDC UR4, c[0x0][0x28c] ;  /* 0x0000a30000047ab9 */ /* 0x000fe20000000800 */
[----:B------:R-:W-:Y:S01]  /*0f90*/  LOP3.LUT R158, R19, 0x1, RZ, 0xfc, !PT ;  /* 0x00000001139e7812 */ /* 0x000fe200078efcff */
[----:B------:R-:W-:Y:S01]  /*0fa0*/  UIADD3 UR4, UR4, 0x1f, URZ ;  /* 0x0000001f04047890 */ /* 0x000fe2000fffe03f */
[----:B------:R-:W-:Y:S01]  /*0fb0*/  UMOV UR38, URZ ;  /* 0x0000003f00267c82 */ /* 0x000fe20008000000 */
[----:B------:R-:W-:Y:S02]  /*0fc0*/  UMOV UR39, URZ ;  /* 0x0000003f00277c82 */ /* 0x000fe40008000000 */
[----:B------:R-:W-:-:S04]  /*0fd0*/  USHF.R.S32.HI UR5, URZ, 0x1f, UR4 ;  /* 0x0000001f3f057899 */ /* 0x000fc80008011404 */
[----:B------:R-:W-:-:S04]  /*0fe0*/  ULEA.HI UR5, UR5, UR4, URZ, 0x5 ;  /* 0x0000000405057291 */ /* 0x000fc8000f8f283f */
[----:B------:R-:W-:-:S12]  /*0ff0*/  USHF.R.S32.HI UR40, URZ, 0x5, UR5 ;  /* 0x000000053f287899 */ /* 0x000fd80008011405 */
.L_x_287:
[----:B------:R-:W-:Y:S01]  /*1000*/  LOP3.LUT R0, R18, 0x80, RZ, 0xc0, !PT ;  /* 0x0000008012007812 */ /* 0x000fe200078ec0ff */
[----:B--2---:R-:W2:Y:S01]  /*1010*/  S2UR UR7, SR_CgaCtaId ;  /* 0x00000000000779c3 */ /* 0x004ea20000008800 */
[----:B------:R-:W-:Y:S02]  /*1020*/  UMOV UR6, 0x400 ;  /* 0x0000040000067882 */ /* 0x000fe40000000000 */
[----:B------:R-:W-:-:S06]  /*1030*/  SHF.R.U32.HI R0, RZ, 0x7, R0 ;  /* 0x00000007ff007819 */ /* 0x000fcc0000011600 */
[----:B---3--:R-:W3:Y:S01]  /*1040*/  SHFL.IDX PT, R0, R0, RZ, 0x1f ;  /* 0x00001fff00007589 */ /* 0x008ee200000e0000 */
[----:B--2---:R-:W-:Y:S01]  /*1050*/  ULEA UR42, UR7, UR6, 0x18 ;  /* 0x00000006072a7291 */ /* 0x004fe2000f8ec03f */
[----:B---3--:R-:W-:-:S13]  /*1060*/  R2UR UR4, R0 ;  /* 0x00000000000472ca */ /* 0x008fda00000e0000 */
[----:B------:R-:W-:-:S04]  /*1070*/  ULEA.HI UR5, UR4, UR4, URZ, 0x1 ;  /* 0x0000000404057291 */ /* 0x000fc8000f8f083f */
[----:B------:R-:W-:-:S04]  /*1080*/  ULOP3.LUT UR5, UR5, 0xffffe, URZ, 0xc0, !UPT ;  /* 0x000ffffe05057892 */ /* 0x000fc8000f8ec03f */
[----:B------:R-:W-:-:S03]  /*1090*/  UIADD3 UR5, UR4, -UR5, URZ ;  /* 0x8000000504057290 */ /* 0x000fc6000fffe03f */
[----:B------:R-:W-:Y:S01]  /*10a0*/  ULDC UR4, c[0x0][0x28c] ;  /* 0x0000a30000047ab9 */ /* 0x000fe20000000800 */
[----:B------:R-:W-:Y:S01]  /*10b0*/  ULEA UR5, UR5, UR42, 0xc ;  /* 0x0000002a05057291 */ /* 0x000fe2000f8e603f */
[----:B------:R-:W-:-:S03]  /*10c0*/  ISETP.LT.AND P0, PT, RZ, UR4, PT ;  /* 0x00000004ff007c0c */ /* 0x000fc6000bf01270 */
[----:B------:R-:W-:-:S04]  /*10d0*/  UIADD3 UR5, UR5, 0x180, URZ ;  /* 0x0000018005057890 */ /* 0x000fc8000fffe03f */
[----:B------:R-:W-:-:S04]  /*10e0*/  USHF.R.U32.HI UR5, URZ, 0x4, UR5 ;  /* 0x000000043f057899 */ /* 0x000fc80008011605 */
[----:B------:R-:W-:Y:S02]  /*10f0*/  ULOP3.LUT UR41, UR5, 0x3fff, URZ, 0xc0, !UPT ;  /* 0x00003fff05297892 */ /* 0x000fe4000f8ec03f */
[----:B-1----:R-:W-:Y:S10]  /*1100*/  @P0 BRA `(.L_x_14) ;  /* 0x0000000000400947 */ /* 0x002ff40003800000 */
[----:B------:R-:W-:Y:S01]  /*1110*/  MOV R0, 0x0 ;  /* 0x0000000000007802 */ /* 0x000fe20000000f00 */
[----:B------:R-:W-:Y:S01]  /*1120*/  ULDC.64 UR4, c[0x4][0x68] ;  /* 0x01001a0000047ab9 */ /* 0x000fe20000000a00 */
[----:B------:R-:W-:Y:S01]  /*1130*/  ULDC.64 UR6, c[0x4][0x8] ;  /* 0x0100020000067ab9 */ /* 0x000fe20000000a00 */
[----:B01----:R-:W-:Y:S01]  /*1140*/  IMAD.U32 R4, RZ, RZ, UR4 ;  /* 0x00000004ff047e24 */ /* 0x003fe2000f8e00ff */
[----:B------:R0:W1:Y:S01]  /*1150*/  LDC.64 R14, c[0x4][R0] ;  /* 0x01000000000e7b82 */ /* 0x0000620000000a00 */
[----:B------:R-:W-:Y:S01]  /*1160*/  IMAD.U32 R5, RZ, RZ, UR5 ;  /* 0x00000005ff057e24 */ /* 0x000fe2000f8e00ff */
[----:B------:R-:W-:Y:S01]  /*1170*/  ULDC.64 UR4, c[0x4][0x70] ;  /* 0x01001c0000047ab9 */ /* 0x000fe20000000a00 */
[----:B------:R-:W-:Y:S02]  /*1180*/  IMAD.U32 R10, RZ, RZ, UR6 ;  /* 0x00000006ff0a7e24 */ /* 0x000fe4000f8e00ff */
[----:B------:R-:W-:Y:S02]  /*1190*/  IMAD.U32 R6, RZ, RZ, UR4 ;  /* 0x00000004ff067e24 */ /* 0x000fe4000f8e00ff */
[----:B------:R-:W-:-:S02]  /*11a0*/  IMAD.U32 R7, RZ, RZ, UR5 ;  /* 0x00000005ff077e24 */ /* 0x000fc4000f8e00ff */
[----:B------:R-:W-:Y:S02]  /*11b0*/  IMAD.U32 R11, RZ, RZ, UR7 ;  /* 0x00000007ff0b7e24 */ /* 0x000fe4000f8e00ff */
[----:B------:R-:W-:Y:S02]  /*11c0*/  IMAD.MOV.U32 R8, RZ, RZ, 0x1e1 ;  /* 0x000001e1ff087424 */ /* 0x000fe400078e00ff */
[----:B------:R-:W-:Y:S02]  /*11d0*/  IMAD.MOV.U32 R12, RZ, RZ, 0x1 ;  /* 0x00000001ff0c7424 */ /* 0x000fe400078e00ff */
[----:B0-----:R-:W-:-:S07]  /*11e0*/  IMAD.MOV.U32 R13, RZ, RZ, RZ ;  /* 0x000000ffff0d7224 */ /* 0x001fce00078e00ff */
[----:B------:R-:W-:-:S07]  /*11f0*/  LEPC R20, `(.L_x_14) ;  /* 0x000000001014794e */ /* 0x000fce0000000000 */
[----:B-1---5:R-:W-:Y:S05]  /*1200*/  CALL.ABS.NOINC R14 ;  /* 0x000000000e007343 */ /* 0x022fea0003c00000 */
.L_x_14:
[----:B------:R-:W-:-:S13]  /*1210*/  ISETP.NE.AND P0, PT, R158, 0x3, PT ;  /* 0x000000039e00780c */ /* 0x000fda0003f05270 */
[----:B------:R-:W-:Y:S05]  /*1220*/  @!P0 BRA `(.L_x_15) ;  /* 0x0000000000048947 */ /* 0x000fea0003800000 */
[----:B------:R-:W-:Y:S01]  /*1230*/  BPT.TRAP 0x1 ;  /* 0x000000040000795c */ /* 0x000fe20000300000 */
.L_x_15:
[----:B------:R-:W-:Y:S02]  /*1240*/  IMAD.U32 R3, RZ, RZ, UR39 ;  /* 0x00000027ff037e24 */ /* 0x000fe4000f8e00ff */
[----:B------:R-:W-:-:S03]  /*1250*/  IMAD.U32 R0, RZ, RZ, UR38 ;  /* 0x00000026ff007e24 */ /* 0x000fc6000f8e00ff */
[----:B------:R-:W-:Y:S02]  /*1260*/  LEA R3, R3, UR42, 0x3 ;  /* 0x0000002a03037c11 */ /* 0x000fe4000f8e18ff */
[----:B------:R-:W-:-:S04]  /*1270*/  SHF.L.U32 R0, R0, 0x1f, RZ ;  /* 0x0000001f00007819 */ /* 0x000fc800000006ff */
[----:B------:R2:W3:Y:S01]  /*1280*/  SYNCS.PHASECHK.TRANS64.TRYWAIT P1, [R3+URZ], R0 ;  /* 0x00000000030075a7 */ /* 0x0004e2000802017f */
[----:B------:R-:W-:Y:S05]  /*1290*/  @!P0 BRA `(.L_x_16) ;  /* 0x0000000000048947 */ /* 0x000fea0003800000 */
[----:B------:R-:W-:Y:S01]  /*12a0*/  BPT.TRAP 0x1 ;  /* 0x000000040000795c */ /* 0x000fe20000300000 */
.L_x_16:
[----:B---3--:R-:W-:Y:S05]  /*12b0*/  @P1 BRA `(.L_x_17) ;  /* 0x0000000000081947 */ /* 0x008fea0003800000 */
[----:B------:R-:W3:Y:S02]  /*12c0*/  SYNCS.PHASECHK.TRANS64.TRYWAIT P1, [R3+URZ], R0 ;  /* 0x00000000030075a7 */ /* 0x000ee4000802017f */
[----:B---3--:R-:W-:Y:S05]  /*12d0*/  @!P1 BRA `(.L_x_18) ;  /* 0x000000a4000c9947 */ /* 0x008fea0003800000 */
.L_x_17:
[----:B------:R-:W-:-:S04]  /*12e0*/  UISETP.LT.AND UP0, UPT, UR40, 0x1, UPT ;  /* 0x000000012800788c */ /* 0x000fc8000bf01270 */
[----:B------:R-:W-:-:S04]  /*12f0*/  USEL UR4, UR40, 0x1, UP0 ;  /* 0x0000000128047887 */ /* 0x000fc80008000000 */
[----:B------:R-:W-:-:S06]  /*1300*/  UIADD3 UR4, UR40, -UR4, URZ ;  /* 0x8000000428047290 */ /* 0x000fcc000fffe03f */
[----:B--23--:R-:W-:Y:S01]  /*1310*/  IMAD.U32 R0, RZ, RZ, UR4 ;  /* 0x00000004ff007e24 */ /* 0x00cfe2000f8e00ff */
[----:B------:R-:W-:Y:S05]  /*1320*/  WARPSYNC.ALL ;  /* 0x0000000000007948 */ /* 0x000fea0003800000 */
[----:B------:R-:W-:Y:S01]  /*1330*/  ISETP.GE.AND P1, PT, R0, 0x1, PT ;  /* 0x000000010000780c */ /* 0x000fe20003f26270 */
[----:B------:R-:W-:Y:S01]  /*1340*/  UIADD3 UR4, UR42, 0x12180, URZ ;  /* 0x000121802a047890 */ /* 0x000fe2000fffe03f */
[----:B------:R-:W-:Y:S01]  /*1350*/  WARPGROUP.ARRIVE ;  /* 0x00000000000079c5 */ /* 0x000fe20000000000 */
[----:B------:R-:W-:Y:S02]  /*1360*/  ULOP3.LUT UR41, UR41, 0x10000, URZ, 0xfc, !UPT ;  /* 0x0001000029297892 */ /* 0x000fe4000f8efc3f */
[----:B------:R-:W-:Y:S01]  /*1370*/  USHF.R.U32.HI UR4, URZ, 0x4, UR4 ;  /* 0x000000043f047899 */ /* 0x000fe20008011604 */
[----:B------:R-:W-:Y:S01]  /*1380*/  UMOV UR5, 0x80000020 ;  /* 0x8000002000057882 */ /* 0x000fe20000000000 */
[----:B------:R-:W-:-:S02]  /*1390*/  UMOV UR7, 0x80000020 ;  /* 0x8000002000077882 */ /* 0x000fc40000000000 */
[----:B------:R-:W-:-:S04]  /*13a0*/  ULOP3.LUT UR4, UR4, 0x3fff, URZ, 0xc0, !UPT ;  /* 0x00003fff04047892 */ /* 0x000fc8000f8ec03f */
[----:B------:R-:W-:Y:S02]  /*13b0*/  ULOP3.LUT UR10, UR4, 0x10000, URZ, 0xfc, !UPT ;  /* 0x00010000040a7892 */ /* 0x000fe4000f8efc3f */
[----:B------:R-:W-:Y:S02]  /*13c0*/  ULEA UR4, UR39, UR41, 0x9 ;  /* 0x0000002927047291 */ /* 0x000fe4000f8e483f */
[----:B------:R-:W-:-:S09]  /*13d0*/  ULEA UR6, UR39, UR10, 0xa ;  /* 0x0000000a27067291 */ /* 0x000fd2000f8e503f */
[----:B------:R-:W-:Y:S01]  /*13e0*/  HGMMA.64x256x16.F32.BF16 R24, gdesc[UR4], RZ, !UPT, gsb0 ;  /* 0x03e00000041879f0 */ /* 0x000fe2000c0018ff */
[----:B------:R-:W-:Y:S02]  /*13f0*/  UIADD3 UR4, UR4, 0x2, URZ ;  /* 0x0000000204047890 */ /* 0x000fe4000fffe03f */
[----:B------:R-:W-:Y:S01]  /*1400*/  UIADD3 UR6, UR6, 0x2, URZ ;  /* 0x0000000206067890 */ /* 0x000fe2000fffe03f */
[----:B------:R-:W-:Y:S01]  /*1410*/  UMOV UR5, 0x80000020 ;  /* 0x8000002000057882 */ /* 0x000fe20000000000 */
[----:B------:R-:W-:Y:S01]  /*1420*/  UMOV UR7, 0x80000020 ;  /* 0x8000002000077882 */ /* 0x000fe20000000000 */
[----:B------:R-:W-:Y:S02]  /*1430*/  WARPGROUP.DEPBAR.LE gsb0, 0x0 ;  /* 0x00008000000079c5 */ /* 0x000fe40000010000 */
[----:B------:R-:W-:-:S15]  /*1440*/  WARPGROUP.ARRIVE ;  /* 0x00000000000079c5 */ /* 0x000fde0000000000 */
[----:B------:R-:W-:-:S05]  /*1450*/  NOP ;  /* 0x0000000000007918 */ /* 0x000fca0000000000 */
[----:B------:R-:W-:Y:S03]  /*1460*/  HGMMA.64x256x16.F32.BF16 R24, gdesc[UR4], R24, gsb0 ;  /* 0x03e00000041879f0 */ /* 0x000fe60008001818 */
[----:B------:R-:W-:Y:S02]  /*1470*/  WARPGROUP.DEPBAR.LE gsb0, 0x0 ;  /* 0x00008000000079c5 */ /* 0x000fe40000010000 */
[----:B------:R-:W-:Y:S05]  /*1480*/  @!P1 BRA `(.L_x_19) ;  /* 0x0000000000dc9947 */ /* 0x000fea0003800000 */
[----:B------:R-:W-:Y:S02]  /*1490*/  UIADD3 UR4, UR39, 0x1, URZ ;  /* 0x0000000127047890 */ /* 0x000fe4000fffe03f */
[----:B------:R-:W-:Y:S02]  /*14a0*/  UMOV UR9, UR39 ;  /* 0x0000002700097c82 */ /* 0x000fe40008000000 */
[----:B------:R-:W-:-:S04]  /*14b0*/  UISETP.NE.AND UP0, UPT, UR4, 0x9, UPT ;  /* 0x000000090400788c */ /* 0x000fc8000bf05270 */
[----:B------:R-:W-:Y:S02]  /*14c0*/  USEL UR5, URZ, 0x1, UP0 ;  /* 0x000000013f057887 */ /* 0x000fe40008000000 */
[----:B------:R-:W-:Y:S02]  /*14d0*/  USEL UR8, UR4, URZ, UP0 ;  /* 0x0000003f04087287 */ /* 0x000fe40008000000 */
[----:B------:R-:W-:-:S06]  /*14e0*/  ULOP3.LUT UR5, UR38, UR5, URZ, 0x3c, !UPT ;  /* 0x0000000526057292 */ /* 0x000fcc000f8e3c3f */
[----:B01----:R-:W-:-:S07]  /*14f0*/  IMAD.U32 R5, RZ, RZ, UR5 ;  /* 0x00000005ff057e24 */ /* 0x003fce000f8e00ff */
.L_x_26:
[----:B01----:R-:W-:Y:S05]  /*1500*/  @!P0 BRA `(.L_x_20) ;  /* 0x0000000000048947 */ /* 0x003fea0003800000 */
[----:B------:R-:W-:Y:S01]  /*1510*/  BPT.TRAP 0x1 ;  /* 0x000000040000795c */ /* 0x000fe20000300000 */
.L_x_20:
[----:B------:R-:W0:Y:S01]  /*1520*/  S2UR UR5, SR_CgaCtaId ;  /* 0x00000000000579c3 */ /* 0x000e220000008800 */
[----:B------:R-:W-:Y:S01]  /*1530*/  UMOV UR4, 0x400 ;  /* 0x0000040000047882 */ /* 0x000fe20000000000 */
[----:B------:R-:W-:Y:S01]  /*1540*/  SHF.L.U32 R3, R5, 0x1f, RZ ;  /* 0x0000001f05037819 */ /* 0x000fe200000006ff */
[----:B0-----:R-:W-:-:S04]  /*1550*/  ULEA UR11, UR5, UR4, 0x18 ;  /* 0x00000004050b7291 */ /* 0x001fc8000f8ec03f */
[----:B------:R-:W-:-:S09]  /*1560*/  ULEA UR4, UR8, UR11, 0x3 ;  /* 0x0000000b08047291 */ /* 0x000fd2000f8e183f */
[----:B------:R0:W1:Y:S01]  /*1570*/  SYNCS.PHASECHK.TRANS64.TRYWAIT P1, [UR4], R3 ;  /* 0x00000003ff0075a7 */ /* 0x0000620008020144 */
[----:B------:R-:W-:Y:S05]  /*1580*/  @!P0 BRA `(.L_x_21) ;  /* 0x0000000000048947 */ /* 0x000fea0003800000 */
[----:B------:R-:W-:Y:S01]  /*1590*/  BPT.TRAP 0x1 ;  /* 0x000000040000795c */ /* 0x000fe20000300000 */
.L_x_21:
[----:B-1----:R-:W-:Y:S05]  /*15a0*/  @P1 BRA `(.L_x_22) ;  /* 0x0000000000081947 */ /* 0x002fea0003800000 */
[----:B------:R-:W1:Y:S02]  /*15b0*/  SYNCS.PHASECHK.TRANS64.TRYWAIT P1, [UR4], R3 ;  /* 0x00000003ff0075a7 */ /* 0x000e640008020144 */
[----:B-1----:R-:W-:Y:S05]  /*15c0*/  @!P1 BRA `(.L_x_23) ;  /* 0x000000a000649947 */ /* 0x002fea0003800000 */
.L_x_22:
[----:B------:R-:W-:Y:S01]  /*15d0*/  ULEA UR4, UR8, UR41, 0x9 ;  /* 0x0000002908047291 */ /* 0x000fe2000f8e483f */
[----:B------:R-:W-:Y:S01]  /*15e0*/  WARPGROUP.ARRIVE ;  /* 0x00000000000079c5 */ /* 0x000fe20000000000 */
[----:B------:R-:W-:Y:S01]  /*15f0*/  ULEA UR6, UR8, UR10, 0xa ;  /* 0x0000000a08067291 */ /* 0x000fe2000f8e503f */
[----:B------:R-:W-:Y:S01]  /*1600*/  UMOV UR5, 0x80000020 ;  /* 0x8000002000057882 */ /* 0x000fe20000000000 */
[----:B------:R-:W-:-:S07]  /*1610*/  UMOV UR7, 0x80000020 ;  /* 0x8000002000077882 */ /* 0x000fce0000000000 */
[----:B------:R-:W-:Y:S01]  /*1620*/  HGMMA.64x256x16.F32.BF16 R24, gdesc[UR4], R24, gsb0 ;  /* 0x03e00000041879f0 */ /* 0x000fe20008001818 */
        /* <DEDUP_REMOVED lines=10> */
[----:B------:R-:W-:Y:S01]  /*16d0*/  BPT.TRAP 0x1 ;  /* 0x000000040000795c */ /* 0x000fe20000300000 */
.L_x_24:
[----:B------:R-:W-:Y:S01]  /*16e0*/  ULEA UR4, UR9, UR11, 0x3 ;  /* 0x0000000b09047291 */ /* 0x000fe2000f8e183f */
[----:B------:R-:W-:-:S03]  /*16f0*/  ISETP.GT.U32.AND P1, PT, R19, 0x1, PT ;  /* 0x000000011300780c */ /* 0x000fc60003f24070 */
[----:B------:R-:W-:-:S04]  /*1700*/  UIADD3 UR4, UR4, 0x48, URZ ;  /* 0x0000004804047890 */ /* 0x000fc8000fffe03f */
[----:B------:R-:W-:-:S09]  /*1710*/  UPRMT UR4, URZ, 0x654, UR4 ;  /* 0x000006543f047896 */ /* 0x000fd20008000004 */
[----:B------:R-:W-:Y:S01]  /*1720*/  SYNCS.ARRIVE.TRANS64.RED.A1T0 RZ, [UR4], RZ ;  /* 0x000000ffffff79a7 */ /* 0x000fe20008100404 */
[----:B------:R-:W-:Y:S05]  /*1730*/  @P1 BRA `(.L_x_25) ;  /* 0x0000000000041947 */ /* 0x000fea0003800000 */
[----:B------:R-:W-:Y:S01]  /*1740*/  BPT.TRAP 0x1 ;  /* 0x000000040000795c */ /* 0x000fe20000300000 */
.L_x_25:
[----:B------:R-:W-:Y:S01]  /*1750*/  UIADD3 UR8, UR8, 0x1, URZ ;  /* 0x0000000108087890 */ /* 0x000fe2000fffe03f */
[C---:B------:R-:W-:Y:S01]  /*1760*/  ISETP.GT.AND P1, PT, R0.reuse, 0x1, PT ;  /* 0x000000010000780c */ /* 0x040fe20003f24270 */
[----:B------:R-:W-:Y:S01]  /*1770*/  UIADD3 UR9, UR9, 0x1, URZ ;  /* 0x0000000109097890 */ /* 0x000fe2000fffe03f */
[----:B------:R-:W-:Y:S01]  /*1780*/  VIADD R0, R0, 0xffffffff ;  /* 0xffffffff00007836 */ /* 0x000fe20000000000 */
[----:B------:R-:W-:Y:S02]  /*1790*/  UISETP.NE.AND UP0, UPT, UR8, 0x9, UPT ;  /* 0x000000090800788c */ /* 0x000fe4000bf05270 */
[----:B------:R-:W-:Y:S02]  /*17a0*/  UISETP.NE.AND UP1, UPT, UR9, 0x9, UPT ;  /* 0x000000090900788c */ /* 0x000fe4000bf25270 */
[----:B------:R-:W-:Y:S02]  /*17b0*/  USEL UR4, URZ, 0x1, UP0 ;  /* 0x000000013f047887 */ /* 0x000fe40008000000 */
[----:B------:R-:W-:-:S02]  /*17c0*/  USEL UR8, UR8, URZ, UP0 ;  /* 0x0000003f08087287 */ /* 0x000fc40008000000 */
[----:B------:R-:W-:Y:S02]  /*17d0*/  USEL UR9, UR9, URZ, UP1 ;  /* 0x0000003f09097287 */ /* 0x000fe40008800000 */
[----:B------:R-:W-:Y:S01]  /*17e0*/  LOP3.LUT R5, R5, UR4, RZ, 0x3c, !PT ;  /* 0x0000000405057c12 */ /* 0x000fe2000f8e3cff */
[----:B------:R-:W-:Y:S09]  /*17f0*/  @P1 BRA `(.L_x_26) ;  /* 0xfffffffc00401947 */ /* 0x000ff2000383ffff */
.L_x_19:
[----:B------:R-:W2:Y:S02]  /*1800*/  LDC R0, c[0x0][0x28c] ;  /* 0x0000a300ff007b82 */ /* 0x000ea40000000800 */
[----:B--2---:R-:W-:-:S13]  /*1810*/  ISETP.GE.AND P1, PT, R0, 0x1, PT ;  /* 0x000000010000780c */ /* 0x004fda0003f26270 */
[----:B------:R-:W-:Y:S05]  /*1820*/  @!P1 BRA `(.L_x_27) ;  /* 0x0000000000489947 */ /* 0x000fea0003800000 */
[----:B------:R-:W-:Y:S05]  /*1830*/  @!P0 BRA `(.L_x_28) ;  /* 0x0000000000048947 */ /* 0x000fea0003800000 */
[----:B------:R-:W-:Y:S01]  /*1840*/  BPT.TRAP 0x1 ;  /* 0x000000040000795c */ /* 0x000fe20000300000 */
.L_x_28:
[----:B------:R-:W2:Y:S01]  /*1850*/  S2UR UR7, SR_CgaCtaId ;  /* 0x00000000000779c3 */ /* 0x000ea20000008800 */
[----:B------:R-:W-:Y:S01]  /*1860*/  UISETP.LT.AND UP0, UPT, UR40, 0x1, UPT ;  /* 0x000000012800788c */ /* 0x000fe2000bf01270 */
[----:B------:R-:W-:-:S03]  /*1870*/  ISETP.GT.U32.AND P0, PT, R19, 0x1, PT ;  /* 0x000000011300780c */ /* 0x000fc60003f04070 */
[----:B------:R-:W-:-:S04]  /*1880*/  USEL UR6, UR40, 0x1, UP0 ;  /* 0x0000000128067887 */ /* 0x000fc80008000000 */
[----:B------:R-:W-:-:S04]  /*1890*/  UIADD3 UR6, UR39, UR40, -UR6 ;  /* 0x0000002827067290 */ /* 0x000fc8000fffe806 */
[----:B------:R-:W-:-:S04]  /*18a0*/  UIMAD.WIDE.U32 UR4, UR6, 0x38e38e39, URZ ;  /* 0x38e38e39060478a5 */ /* 0x000fc8000f8e003f */
[----:B------:R-:W-:-:S03]  /*18b0*/  USHF.R.U32.HI UR4, URZ, 0x1, UR5 ;  /* 0x000000013f047899 */ /* 0x000fc60008011605 */
[----:B------:R-:W-:Y:S01]  /*18c0*/  UMOV UR5, 0x400 ;  /* 0x0000040000057882 */ /* 0x000fe20000000000 */
[----:B------:R-:W-:Y:S02]  /*18d0*/  UIMAD UR6, UR4, -0x9, UR6 ;  /* 0xfffffff7040678a4 */ /* 0x000fe4000f8e0206 */
[----:B--2---:R-:W-:-:S04]  /*18e0*/  ULEA UR5, UR7, UR5, 0x18 ;  /* 0x0000000507057291 */ /* 0x004fc8000f8ec03f */
[----:B------:R-:W-:-:S04]  /*18f0*/  ULEA UR6, UR6, UR5, 0x3 ;  /* 0x0000000506067291 */ /* 0x000fc8000f8e183f */
[----:B------:R-:W-:-:S04]  /*1900*/  UIADD3 UR6, UR6, 0x48, URZ ;  /* 0x0000004806067890 */ /* 0x000fc8000fffe03f */
[----:B------:R-:W-:-:S09]  /*1910*/  UPRMT UR6, URZ, 0x654, UR6 ;  /* 0x000006543f067896 */ /* 0x000fd20008000006 */
[----:B------:R-:W-:Y:S01]  /*1920*/  SYNCS.ARRIVE.TRANS64.RED.A1T0 RZ, [UR6], RZ ;  /* 0x000000ffffff79a7 */ /* 0x000fe20008100406 */
[----:B------:R-:W-:Y:S05]  /*1930*/  @P0 BRA `(.L_x_27) ;  /* 0x0000000000040947 */ /* 0x000fea0003800000 */
[----:B------:R-:W-:Y:S01]  /*1940*/  BPT.TRAP 0x1 ;  /* 0x000000040000795c */ /* 0x000fe20000300000 */
.L_x_27:
[----:B------:R-:W2:Y:S01]  /*1950*/  LDC R7, c[0x0][0x288] ;  /* 0x0000a200ff077b82 */ /* 0x000ea20000000800 */
[----:B01----:R-:W-:Y:S01]  /*1960*/  SHF.R.U32.HI R3, RZ, 0x2, R18 ;  /* 0x00000002ff037819 */ /* 0x003fe20000011612 */
[----:B------:R-:W-:Y:S01]  /*1970*/  UIADD3 UR39, UR40, UR39, URZ ;  /* 0x0000002728277290 */ /* 0x000fe2000fffe03f */
[C---:B------:R-:W-:Y:S01]  /*1980*/  LOP3.LUT R4, R18.reuse, 0x60, RZ, 0xc0, !PT ;  /* 0x0000006012047812 */ /* 0x040fe200078ec0ff */
[----:B------:R-:W-:Y:S01]  /*1990*/  ULDC UR7, c[0x0][0x284] ;  /* 0x0000a10000077ab9 */ /* 0x000fe20000000800 */
[----:B------:R-:W-:Y:S01]  /*19a0*/  LOP3.LUT R3, R3, 0x7, RZ, 0xc0, !PT ;  /* 0x0000000703037812 */ /* 0x000fe200078ec0ff */
[----:B------:R-:W-:Y:S01]  /*19b0*/  UISETP.GT.U32.AND UP0, UPT, UR39, 0x8, UPT ;  /* 0x000000082700788c */ /* 0x000fe2000bf04070 */
[----:B------:R-:W-:Y:S01]  /*19c0*/  SHF.R.U32.HI R10, RZ, 0x1, R4 ;  /* 0x00000001ff0a7819 */ /* 0x000fe20000011604 */
[----:B------:R-:W-:Y:S01]  /*19d0*/  IMAD.SHL.U32 R4, R18, 0x2, RZ ;  /* 0x0000000212047824 */ /* 0x000fe200078e00ff */
[----:B------:R-:W-:Y:S01]  /*19e0*/  LOP3.LUT R0, R22, 0x1, RZ, 0xc0, !PT ;  /* 0x0000000116007812 */ /* 0x000fe200078ec0ff */
[----:B------:R-:W-:Y:S01]  /*19f0*/  UISETP.LT.U32.AND UP0, UPT, UR40, 0x9, UP0 ;  /* 0x000000092800788c */ /* 0x000fe20008701070 */
[----:B------:R-:W-:Y:S01]  /*1a00*/  IADD3 R5, RZ, -R10, -R3 ;  /* 0x8000000aff057210 */ /* 0x000fe20007ffe803 */
[----:B------:R-:W-:Y:S01]  /*1a10*/  UISETP.GE.U32.AND UP1, UPT, UR40, 0x9, UPT ;  /* 0x000000092800788c */ /* 0x000fe2000bf26070 */
[----:B------:R-:W-:Y:S01]  /*1a20*/  LOP3.LUT R9, R4, 0x6, RZ, 0xc0, !PT ;  /* 0x0000000604097812 */ /* 0x000fe200078ec0ff */
[C---:B------:R-:W-:Y:S01]  /*1a30*/  IMAD.SHL.U32 R6, R0.reuse, 0x40, RZ ;  /* 0x0000004000067824 */ /* 0x040fe200078e00ff */
[----:B------:R-:W-:Y:S01]  /*1a40*/  SHF.R.S32.HI R21, RZ, 0x1f, R23 ;  /* 0x0000001fff157819 */ /* 0x000fe20000011417 */
[----:B------:R-:W-:Y:S01]  /*1a50*/  IMAD R11, R0, -0x40, R5 ;  /* 0xffffffc0000b7824 */ /* 0x000fe200078e0205 */
[----:B------:R-:W-:Y:S01]  /*1a60*/  LOP3.LUT R0, R18, 0x3, RZ, 0xc0, !PT ;  /* 0x0000000312007812 */ /* 0x000fe200078ec0ff */
[----:B------:R-:W-:Y:S01]  /*1a70*/  ULDC.64 UR8, c[0x0][0x5d0] ;  /* 0x0001740000087ab9 */ /* 0x000fe20000000a00 */
[----:B------:R-:W-:Y:S01]  /*1a80*/  PRMT R8, R9, 0x6540, R152 ;  /* 0x0000654009087816 */ /* 0x000fe20000000098 */
[----:B------:R-:W-:Y:S01]  /*1a90*/  IMAD.SHL.U32 R152, R152, 0x100, RZ ;  /* 0x0000010098987824 */ /* 0x000fe200078e00ff */
[----:B------:R-:W-:Y:S01]  /*1aa0*/  UIMAD.WIDE.U32 UR4, UR39, 0x38e38e39, URZ ;  /* 0x38e38e39270478a5 */ /* 0x000fe2000f8e003f */
[----:B------:R-:W-:Y:S01]  /*1ab0*/  IMAD R4, R21, UR8, RZ ;  /* 0x0000000815047c24 */ /* 0x000fe2000f8e02ff */
[----:B------:R-:W-:Y:S01]  /*1ac0*/  USEL UR6, URZ, 0x1, !UP0 ;  /* 0x000000013f067887 */ /* 0x000fe2000c000000 */
[----:B--2---:R-:W-:Y:S01]  /*1ad0*/  IMAD R13, R0, -0x2, R7 ;  /* 0xfffffffe000d7824 */ /* 0x004fe200078e0207 */
[----:B------:R-:W-:Y:S01]  /*1ae0*/  ISETP.GE.AND P0, PT, R152, R7, PT ;  /* 0x000000079800720c */ /* 0x000fe20003f06270 */
[C---:B------:R-:W-:Y:S01]  /*1af0*/  IMAD.SHL.U32 R0, R153.reuse, 0x80, RZ ;  /* 0x0000008099007824 */ /* 0x040fe200078e00ff */
[----:B------:R-:W-:Y:S01]  /*1b00*/  SHF.R.S32.HI R9, RZ, 0x1f, R8 ;  /* 0x0000001fff097819 */ /* 0x000fe20000011408 */
[----:B------:R-:W-:Y:S01]  /*1b10*/  USHF.R.U32.HI UR4, URZ, 0x1, UR5 ;  /* 0x000000013f047899 */ /* 0x000fe20008011605 */
[----:B------:R-:W-:Y:S01]  /*1b20*/  LOP3.LUT R3, R6, 0x40, R3, 0xe2, !PT ;  /* 0x0000004006037812 */ /* 0x000fe200078ee203 */
[----:B------:R-:W-:Y:S01]  /*1b30*/  ULOP3.LUT UR38, UR38, UR6, URZ, 0x3c, !UPT ;  /* 0x0000000626267292 */ /* 0x000fe2000f8e3c3f */
[C---:B------:R-:W-:Y:S01]  /*1b40*/  ISETP.GE.OR P0, PT, R0.reuse, UR7, P0 ;  /* 0x0000000700007c0c */ /* 0x040fe20008706670 */
[----:B------:R-:W-:Y:S01]  /*1b50*/  IMAD.WIDE R6, R153, 0x80, RZ ;  /* 0x0000008099067825 */ /* 0x000fe200078e02ff */
[----:B------:R-:W-:Y:S01]  /*1b60*/  UIMAD UR39, UR4, -0x9, UR39 ;  /* 0xfffffff7042778a4 */ /* 0x000fe2000f8e0227 */
[----:B------:R-:W-:Y:S01]  /*1b70*/  IADD3 R0, -R0, UR7, R11 ;  /* 0x0000000700007c10 */ /* 0x000fe2000fffe10b */
[----:B------:R-:W-:Y:S01]  /*1b80*/  @UP1 ULOP3.LUT UR38, UR38, 0x1, UR4, 0x78, !UPT ;  /* 0x0000000126261892 */ /* 0x000fe2000f8e7804 */
[C---:B------:R-:W-:Y:S01]  /*1b90*/  IMAD R15, R23.reuse, UR9, R4 ;  /* 0x00000009170f7c24 */ /* 0x040fe2000f8e0204 */
[----:B------:R-:W-:Y:S01]  /*1ba0*/  LOP3.LUT R167, R6, R3, R10, 0xfe, !PT ;  /* 0x0000000306a77212 */ /* 0x000fe200078efe0a */
[----:B------:R-:W-:-:S04]  /*1bb0*/  IMAD.WIDE.U32 R4, R23, UR8, R8 ;  /* 0x0000000817047c25 */ /* 0x000fc8000f8e0008 */
[----:B------:R-:W-:Y:S02]  /*1bc0*/  IMAD.IADD R5, R5, 0x1, R15 ;  /* 0x0000000105057824 */ /* 0x000fe400078e020f */
[----:B------:R-:W-:Y:S02]  /*1bd0*/  IMAD.IADD R3, R13, 0x1, -R152 ;  /* 0x000000010d037824 */ /* 0x000fe400078e0a98 */
[----:B------:R-:W-:Y:S01]  /*1be0*/  IMAD.MOV.U32 R153, RZ, RZ, -0x1 ;  /* 0xffffffffff997424 */ /* 0x000fe200078e00ff */
[----:B------:R-:W-:Y:S06]  /*1bf0*/  @P0 BRA `(.L_x_29) ;  /* 0x0000007800dc0947 */ /* 0x000fec0003800000 */
[----:B------:R-:W0:Y:S01]  /*1c00*/  LDC.64 R10, c[0x0][0x5c8] ;  /* 0x00017200ff0a7b82 */ /* 0x000e220000000a00 */
[----:B-----5:R-:W-:Y:S01]  /*1c10*/  FSETP.NEU.AND P0, PT, R155, RZ, PT ;  /* 0x000000ff9b00720b */ /* 0x020fe20003f0d000 */
[----:B------:R-:W-:Y:S01]  /*1c20*/  BSSY B0, `(.L_x_29) ;  /* 0x00007b4000007945 */ /* 0x000fe20003800000 */
[----:B------:R-:W-:-:S04]  /*1c30*/  ISETP.GT.AND P2, PT, R3, RZ, PT ;  /* 0x000000ff0300720c */ /* 0x000fc80003f44270 */
[----:B------:R-:W-:Y:S01]  /*1c40*/  ISETP.GT.AND P1, PT, R0, RZ, P2 ;  /* 0x000000ff0000720c */ /* 0x000fe20001724270 */
[-C--:B0-----:R-:W-:Y:S02]  /*1c50*/  IMAD R12, R7, R10.reuse, RZ ;  /* 0x0000000a070c7224 */ /* 0x081fe400078e02ff */
[----:B------:R-:W-:-:S04]  /*1c60*/  IMAD.WIDE.U32 R160, R167, R10, R4 ;  /* 0x0000000aa7a07225 */ /* 0x000fc800078e0004 */
[----:B------:R-:W-:-:S04]  /*1c70*/  IMAD R5, R167, R11, R12 ;  /* 0x0000000ba7057224 */ /* 0x000fc800078e020c */
[----:B------:R-:W-:Y:S01]  /*1c80*/  IMAD.IADD R169, R161, 0x1, R5 ;  /* 0x00000001a1a97824 */ /* 0x000fe200078e0205 */
[----:B------:R-:W-:Y:S06]  /*1c90*/  @!P0 BRA `(.L_x_30) ;  /* 0x0000005400988947 */ /* 0x000fec0003800000 */
[----:B------:R-:W0:Y:S01]  /*1ca0*/  LDC.64 R14, c[0x0][0x5b8] ;  /* 0x00016e00ff0e7b82 */ /* 0x000e220000000a00 */
[----:B------:R-:W-:-:S07]  /*1cb0*/  ULDC.64 UR4, c[0x0][0x5c0] ;  /* 0x0001700000047ab9 */ /* 0x000fce0000000a00 */
[----:B------:R-:W1:Y:S08]  /*1cc0*/  LDC.64 R164, c[0x0][0x5b0] ;  /* 0x00016c00ffa47b82 */ /* 0x000e700000000a00 */
[----:B------:R-:W2:Y:S01]  /*1cd0*/  LDC.64 R12, c[0x0][0x5a8] ;  /* 0x00016a00ff0c7b82 */ /* 0x000ea20000000a00 */
[-C--:B0-----:R-:W-:Y:S02]  /*1ce0*/  IMAD R4, R21, R14.reuse, RZ ;  /* 0x0000000e15047224 */ /* 0x081fe400078e02ff */
[----:B------:R-:W-:-:S04]  /*1cf0*/  IMAD.WIDE.U32 R162, R23, R14, R8 ;  /* 0x0000000e17a27225 */ /* 0x000fc800078e0008 */
[----:B------:R-:W-:Y:S02]  /*1d00*/  IMAD R159, R23, R15, R4 ;  /* 0x0000000f179f7224 */ /* 0x000fe400078e0204 */
[-C--:B-1----:R-:W-:Y:S02]  /*1d10*/  IMAD R6, R7, R164.reuse, RZ ;  /* 0x000000a407067224 */ /* 0x082fe400078e02ff */
[----:B------:R-:W-:Y:S02]  /*1d20*/  IMAD.IADD R21, R163, 0x1, R159 ;  /* 0x00000001a3157824 */ /* 0x000fe400078e029f */
[----:B------:R-:W-:Y:S02]  /*1d30*/  IMAD.MOV.U32 R20, RZ, RZ, R162 ;  /* 0x000000ffff147224 */ /* 0x000fe400078e00a2 */
[C---:B------:R-:W-:Y:S02]  /*1d40*/  IMAD R161, R167.reuse, R165, R6 ;  /* 0x000000a5a7a17224 */ /* 0x040fe400078e0206 */
[----:B------:R-:W-:-:S04]  /*1d50*/  IMAD.WIDE.U32 R4, R167, R164, R20 ;  /* 0x000000a4a7047225 */ /* 0x000fc800078e0014 */
[----:B------:R-:W-:Y:S01]  /*1d60*/  IMAD.IADD R5, R5, 0x1, R161 ;  /* 0x0000000105057824 */ /* 0x000fe200078e02a1 */
[----:B--2---:R-:W-:-:S04]  /*1d70*/  LEA R6, P0, R4, R12, 0x1 ;  /* 0x0000000c04067211 */ /* 0x004fc800078008ff */
[----:B------:R-:W-:-:S05]  /*1d80*/  LEA.HI.X R7, R4, R13, R5, 0x1, P0 ;  /* 0x0000000d04077211 */ /* 0x000fca00000f0c05 */
[----:B------:R0:W2:Y:S01]  /*1d90*/  @P1 LDG.E.LTC128B.U16 R15, desc[UR36][R6.64] ;  /* 0x00000024060f1981 */ /* 0x0000a2000c1e1520 */
[----:B------:R-:W-:Y:S01]  /*1da0*/  IMAD.WIDE.U32 R156, R167, R164, R8 ;  /* 0x000000a4a79c7225 */ /* 0x000fe200078e0008 */
[----:B------:R-:W-:Y:S03]  /*1db0*/  BSSY B1, `(.L_x_31) ;  /* 0x0000013000017945 */ /* 0x000fe60003800000 */
[----:B------:R-:W-:Y:S02]  /*1dc0*/  IMAD.IADD R157, R161, 0x1, R157 ;  /* 0x00000001a19d7824 */ /* 0x000fe400078e029d */
[----:B------:R-:W-:-:S04]  /*1dd0*/  IMAD.WIDE.U32 R156, R23, R14, R156 ;  /* 0x0000000e179c7225 */ /* 0x000fc800078e009c */
[----:B0-----:R-:W-:Y:S01]  /*1de0*/  IMAD.IADD R7, R159, 0x1, R157 ;  /* 0x000000019f077824 */ /* 0x001fe200078e029d */
[----:B------:R-:W-:Y:S02]  /*1df0*/  LEA R6, P4, R156, R12, 0x1 ;  /* 0x0000000c9c067211 */ /* 0x000fe400078808ff */
[----:B------:R-:W-:Y:S02]  /*1e00*/  SHF.L.U64.HI R157, R164, 0x3, R165 ;  /* 0x00000003a49d7819 */ /* 0x000fe400000102a5 */
[----:B------:R-:W-:Y:S01]  /*1e10*/  LEA.HI.X R7, R156, R13, R7, 0x1, P4 ;  /* 0x0000000d9c077211 */ /* 0x000fe200020f0c07 */
[----:B------:R-:W-:Y:S02]  /*1e20*/  IMAD.SHL.U32 R156, R164, 0x8, RZ ;  /* 0x00000008a49c7824 */ /* 0x000fe400078e00ff */
[----:B--2---:R-:W-:-:S04]  /*1e30*/  IMAD.U32 R4, R15, 0x10000, RZ ;  /* 0x000100000f047824 */ /* 0x004fc800078e00ff */
[----:B------:R-:W-:Y:S01]  /*1e40*/  FMUL R5, R4, R155 ;  /* 0x0000009b04057220 */ /* 0x000fe20000400000 */
[----:B------:R-:W-:-:S03]  /*1e50*/  LEA R4, P0, R160, UR4, 0x1 ;  /* 0x00000004a0047c11 */ /* 0x000fc6000f8008ff */
[----:B------:R-:W-:Y:S01]  /*1e60*/  FFMA R24, R24, R154, R5 ;  /* 0x0000009a18187223 */ /* 0x000fe20000000005 */
[----:B------:R-:W-:Y:S02]  /*1e70*/  LEA.HI.X R5, R160, UR5, R169, 0x1, P0 ;  /* 0x00000005a0057c11 */ /* 0x000fe400080f0ca9 */
[----:B------:R-:W-:Y:S02]  /*1e80*/  ISETP.GT.AND P0, PT, R3, 0x1, PT ;  /* 0x000000010300780c */ /* 0x000fe40003f04270 */
[----:B------:R-:W-:Y:S02]  /*1e90*/  F2FP.BF16.F32.PACK_AB R24, RZ, R24 ;  /* 0x00000018ff18723e */ /* 0x000fe400000010ff */
[----:B------:R-:W-:-:S03]  /*1ea0*/  ISETP.GT.AND P3, PT, R0, RZ, P0 ;  /* 0x000000ff0000720c */ /* 0x000fc60000764270 */
[----:B------:R0:W-:Y:S10]  /*1eb0*/  @P1 STG.E.U16 desc[UR36][R4.64], R24 ;  /* 0x0000001804001986 */ /* 0x0001f4000c101524 */
[----:B------:R-:W-:Y:S05]  /*1ec0*/  @!P3 BRA `(.L_x_32) ;  /* 0x000000000004b947 */ /* 0x000fea0003800000 */
[----:B------:R1:W5:Y:S02]  /*1ed0*/  LDG.E.LTC128B.U16 R15, desc[UR36][R6.64+0x2] ;  /* 0x00000224060f7981 */ /* 0x000364000c1e1520 */
.L_x_32:
[----:B------:R-:W-:Y:S05]  /*1ee0*/  BSYNC B1 ;  /* 0x0000000000017941 */ /* 0x000fea0003800000 */
.L_x_31:
[----:B-----5:R-:W-:Y:S01]  /*1ef0*/  IMAD.U32 R20, R15, 0x10000, RZ ;  /* 0x000100000f147824 */ /* 0x020fe200078e00ff */
[----:B------:R-:W-:Y:S01]  /*1f00*/  ISETP.GT.AND P2, PT, R0, 0x8, P2 ;  /* 0x000000080000780c */ /* 0x000fe20001744270 */
[----:B------:R-:W-:Y:S01]  /*1f10*/  IMAD.WIDE.U32 R156, R167, R164, R156 ;  /* 0x000000a4a79c7225 */ /* 0x000fe200078e009c */
[----:B------:R-:W-:-:S03]  /*1f20*/  PRMT R152, R15, 0x7610, R152 ;  /* 0x000076100f987816 */ /* 0x000fc60000000098 */
[----:B------:R-:W-:Y:S01]  /*1f30*/  FMUL R20, R20, R155 ;  /* 0x0000009b14147220 */ /* 0x000fe20000400000 */
[----:B------:R-:W-:Y:S01]  /*1f40*/  IMAD.IADD R161, R161, 0x1, R157 ;  /* 0x00000001a1a17824 */ /* 0x000fe200078e029d */
[----:B------:R-:W-:Y:S02]  /*1f50*/  IADD3 R162, P1, R162, R156, RZ ;  /* 0x0000009ca2a27210 */ /* 0x000fe40007f3e0ff */
[----:B------:R-:W-:-:S03]  /*1f60*/  FFMA R25, R25, R154, R20 ;  /* 0x0000009a19197223 */ /* 0x000fc60000000014 */
[----:B------:R-:W-:Y:S02]  /*1f70*/  IMAD.X R21, R161, 0x1, R21, P1 ;  /* 0x00000001a1157824 */ /* 0x000fe400008e0615 */
[----:B------:R-:W-:Y:S02]  /*1f80*/  F2FP.BF16.F32.PACK_AB R25, RZ, R25 ;  /* 0x00000019ff19723e */ /* 0x000fe400000010ff */
[C---:B------:R-:W-:Y:S02]  /*1f90*/  LEA R20, P1, R162.reuse, R12, 0x1 ;  /* 0x0000000ca2147211 */ /* 0x040fe400078208ff */
[----:B------:R-:W-:Y:S02]  /*1fa0*/  PRMT R157, R25, 0x7610, R157 ;  /* 0x00007610199d7816 */ /* 0x000fe4000000009d */
[----:B------:R-:W-:-:S03]  /*1fb0*/  LEA.HI.X R21, R162, R13, R21, 0x1, P1 ;  /* 0x0000000da2157211 */ /* 0x000fc600008f0c15 */
[----:B------:R2:W-:Y:S04]  /*1fc0*/  @P3 STG.E.U16 desc[UR36][R4.64+0x2], R157 ;  /* 0x0000029d04003986 */ /* 0x0005e8000c101524 */
[----:B------:R-:W0:Y:S01]  /*1fd0*/  @P2 LDG.E.LTC128B.U16 R152, desc[UR36][R20.64] ;  /* 0x0000002414982981 */ /* 0x000e22000c1e1520 */
[----:B------:R-:W-:Y:S01]  /*1fe0*/  IADD3 R8, P1, R8, R156, RZ ;  /* 0x0000009c08087210 */ /* 0x000fe20007f3e0ff */
[----:B------:R-:W-:Y:S01]  /*1ff0*/  BSSY B1, `(.L_x_33) ;  /* 0x0000011000017945 */ /* 0x000fe20003800000 */
[----:B------:R-:W-:Y:S02]  /*2000*/  SHF.L.U64.HI R11, R10, 0x4, R11 ;  /* 0x000000040a0b7819 */ /* 0x000fe4000001020b */
[----:B------:R-:W-:Y:S01]  /*2010*/  ISETP.GT.AND P0, PT, R0, 0x8, P0 ;  /* 0x000000080000780c */ /* 0x000fe20000704270 */
[----:B------:R-:W-:Y:S01]  /*2020*/  IMAD.X R9, R9, 0x1, R161, P1 ;  /* 0x0000000109097824 */ /* 0x000fe200008e06a1 */
[----:B------:R-:W-:Y:S01]  /*2030*/  LEA R10, P1, R10, R4, 0x4 ;  /* 0x000000040a0a7211 */ /* 0x000fe200078220ff */
[----:B------:R-:W-:-:S04]  /*2040*/  IMAD.WIDE.U32 R14, R23, R14, R8 ;  /* 0x0000000e170e7225 */ /* 0x000fc800078e0008 */
[----:B------:R-:W-:Y:S01]  /*2050*/  IMAD.X R11, R11, 0x1, R5, P1 ;  /* 0x000000010b0b7824 */ /* 0x000fe200008e0605 */
[----:B------:R-:W-:Y:S01]  /*2060*/  LEA R8, P3, R14, R12, 0x1 ;  /* 0x0000000c0e087211 */ /* 0x000fe200078608ff */
[----:B------:R-:W-:-:S05]  /*2070*/  IMAD.IADD R9, R159, 0x1, R15 ;  /* 0x000000019f097824 */ /* 0x000fca00078e020f */
[----:B------:R-:W-:Y:S01]  /*2080*/  LEA.HI.X R9, R14, R13, R9, 0x1, P3 ;  /* 0x0000000d0e097211 */ /* 0x000fe200018f0c09 */
[----:B0-----:R-:W-:-:S04]  /*2090*/  IMAD.U32 R24, R152, 0x10000, RZ ;  /* 0x0001000098187824 */ /* 0x001fc800078e00ff */
[----:B------:R-:W-:-:S04]  /*20a0*/  FMUL R25, R24, R155 ;  /* 0x0000009b18197220 */ /* 0x000fc80000400000 */
[----:B------:R-:W-:-:S05]  /*20b0*/  FFMA R25, R26, R154, R25 ;  /* 0x0000009a1a197223 */ /* 0x000fca0000000019 */
[----:B------:R-:W-:-:S05]  /*20c0*/  F2FP.BF16.F32.PACK_AB R25, RZ, R25 ;  /* 0x00000019ff19723e */ /* 0x000fca00000010ff */
[----:B------:R2:W-:Y:S01]  /*20d0*/  @P2 STG.E.U16 desc[UR36][R10.64], R25 ;  /* 0x000000190a002986 */ /* 0x0005e2000c101524 */
[----:B------:R-:W-:Y:S05]  /*20e0*/  @!P0 BRA `(.L_x_34) ;  /* 0x0000000000048947 */ /* 0x000fea0003800000 */
[----:B------:R0:W5:Y:S02]  /*20f0*/  LDG.E.LTC128B.U16 R152, desc[UR36][R8.64+0x2] ;  /* 0x0000022408987981 */ /* 0x000164000c1e1520 */
.L_x_34:
[----:B------:R-:W-:Y:S05]  /*2100*/  BSYNC B1 ;  /* 0x0000000000017941 */ /* 0x000fea0003800000 */
.L_x_33:
[----:B-----5:R-:W-:Y:S01]  /*2110*/  IMAD.U32 R12, R152, 0x10000, RZ ;  /* 0x00010000980c7824 */ /* 0x020fe200078e00ff */
[----:B------:R-:W-:Y:S01]  /*2120*/  ISETP.GT.AND P1, PT, R3, 0x8, PT ;  /* 0x000000080300780c */ /* 0x000fe20003f24270 */
[----:B------:R-:W-:Y:S02]  /*2130*/  BSSY B1, `(.L_x_35) ;  /* 0x0000008000017945 */ /* 0x000fe40003800000 */
[----:B------:R-:W-:Y:S01]  /*2140*/  FMUL R12, R12, R155 ;  /* 0x0000009b0c0c7220 */ /* 0x000fe20000400000 */
[----:B------:R-:W-:-:S03]  /*2150*/  ISETP.GT.AND P2, PT, R0, RZ, P1 ;  /* 0x000000ff0000720c */ /* 0x000fc60000f44270 */
[----:B------:R-:W-:-:S05]  /*2160*/  FFMA R12, R27, R154, R12 ;  /* 0x0000009a1b0c7223 */ /* 0x000fca000000000c */
[----:B------:R-:W-:-:S05]  /*2170*/  F2FP.BF16.F32.PACK_AB R12, RZ, R12 ;  /* 0x0000000cff0c723e */ /* 0x000fca00000010ff */
[----:B------:R3:W-:Y:S01]  /*2180*/  @P0 STG.E.U16 desc[UR36][R10.64+0x2], R12 ;  /* 0x0000020c0a000986 */ /* 0x0007e2000c101524 */
[----:B------:R-:W-:Y:S05]  /*2190*/  @!P2 BRA `(.L_x_36) ;  /* 0x000000000004a947 */ /* 0x000fea0003800000 */
[----:B------:R4:W5:Y:S02]  /*21a0*/  LDG.E.LTC128B.U16 R152, desc[UR36][R6.64+0x10] ;  /* 0x0000102406987981 */ /* 0x000964000c1e1520 */
.L_x_36:
[----:B------:R-:W-:Y:S05]  /*21b0*/  BSYNC B1 ;  /* 0x0000000000017941 */ /* 0x000fea0003800000 */
.L_x_35:
[----:B---3-5:R-:W-:Y:S01]  /*21c0*/  IMAD.U32 R12, R152, 0x10000, RZ ;  /* 0x00010000980c7824 */ /* 0x028fe200078e00ff */
        /* <DEDUP_REMOVED lines=9> */
.L_x_38:
[----:B------:R-:W-:Y:S05]  /*2260*/  BSYNC B1 ;  /* 0x0000000000017941 */ /* 0x000fea0003800000 */
.L_x_37:
[----:B-----5:R-:W-:Y:S01]  /*2270*/  IMAD.U32 R12, R152, 0x10000, RZ ;  /* 0x00010000980c7824 */ /* 0x020fe200078e00ff */
[----:B------:R-:W-:Y:S01]  /*2280*/  ISETP.GT.AND P1, PT, R0, 0x8, P1 ;  /* 0x000000080000780c */ /* 0x000fe20000f24270 */
[----:B------:R-:W-:Y:S02]  /*2290*/  BSSY B1, `(.L_x_39) ;  /* 0x0000007000017945 */ /* 0x000fe40003800000 */
[----:B------:R-:W-:-:S04]  /*22a0*/  FMUL R12, R12, R155 ;  /* 0x0000009b0c0c7220 */ /* 0x000fc80000400000 */
[----:B------:R-:W-:-:S05]  /*22b0*/  FFMA R12, R29, R154, R12 ;  /* 0x0000009a1d0c7223 */ /* 0x000fca000000000c */
[----:B------:R-:W-:-:S05]  /*22c0*/  F2FP.BF16.F32.PACK_AB R12, RZ, R12 ;  /* 0x0000000cff0c723e */ /* 0x000fca00000010ff */
[----:B------:R0:W-:Y:S01]  /*22d0*/  @P3 STG.E.U16 desc[UR36][R4.64+0x12], R12 ;  /* 0x0000120c04003986 */ /* 0x0001e2000c101524 */
[----:B------:R-:W-:Y:S05]  /*22e0*/  @!P1 BRA `(.L_x_40) ;  /* 0x0000000000049947 */ /* 0x000fea0003800000 */
[----:B------:R0:W5:Y:S02]  /*22f0*/  LDG.E.LTC128B.U16 R152, desc[UR36][R8.64+0x10] ;  /* 0x0000102408987981 */ /* 0x000164000c1e1520 */
.L_x_40:
[----:B------:R-:W-:Y:S05]  /*2300*/  BSYNC B1 ;  /* 0x0000000000017941 */ /* 0x000fea0003800000 */
.L_x_39:
[----:B0----5:R-:W-:Y:S01]  /*2310*/  IMAD.U32 R12, R152, 0x10000, RZ ;  /* 0x00010000980c7824 */ /* 0x021fe200078e00ff */
[----:B------:R-:W-:Y:S01]  /*2320*/  ISETP.GT.AND P0, PT, R0, 0x8, P0 ;  /* 0x000000080000780c */ /* 0x000fe20000704270 */
[----:B------:R-:W-:Y:S02]  /*2330*/  BSSY B1, `(.L_x_41) ;  /* 0x0000007000017945 */ /* 0x000fe40003800000 */
[----:B---3--:R-:W-:-:S04]  /*2340*/  FMUL R13, R12, R155 ;  /* 0x0000009b0c0d7220 */ /* 0x008fc80000400000 */
[----:B------:R-:W-:-:S05]  /*2350*/  FFMA R13, R30, R154, R13 ;  /* 0x0000009a1e0d7223 */ /* 0x000fca000000000d */
[----:B------:R-:W-:-:S05]  /*2360*/  F2FP.BF16.F32.PACK_AB R13, RZ, R13 ;  /* 0x0000000dff0d723e */ /* 0x000fca00000010ff */
[----:B------:R0:W-:Y:S01]  /*2370*/  @P1 STG.E.U16 desc[UR36][R10.64+0x10], R13 ;  /* 0x0000100d0a001986 */ /* 0x0001e2000c101524 */
[----:B------:R-:W-:Y:S05]  /*2380*/  @!P0 BRA `(.L_x_42) ;  /* 0x0000000000048947 */ /* 0x000fea0003800000 */
[----:B------:R3:W5:Y:S02]  /*2390*/  LDG.E.LTC128B.U16 R152, desc[UR36][R8.64+0x12] ;  /* 0x0000122408987981 */ /* 0x000764000c1e1520 */
.L_x_42:
[----:B------:R-:W-:Y:S05]  /*23a0*/  BSYNC B1 ;  /* 0x0000000000017941 */ /* 0x000fea0003800000 */
.L_x_41:
        /* <DEDUP_REMOVED lines=10> */
.L_x_44:
[----:B------:R-:W-:Y:S05]  /*2450*/  BSYNC B1 ;  /* 0x0000000000017941 */ /* 0x000fea0003800000 */
.L_x_43:
[----:B0----5:R-:W-:Y:S01]  /*2460*/  IMAD.U32 R12, R152, 0x10000, RZ ;  /* 0x00010000980c7824 */ /* 0x021fe200078e00ff */
        /* <DEDUP_REMOVED lines=9> */
.L_x_46:
[----:B------:R-:W-:Y:S05]  /*2500*/  BSYNC B1 ;  /* 0x0000000000017941 */ /* 0x000fea0003800000 */
.L_x_45:
        /* <DEDUP_REMOVED lines=9> */
.L_x_48:
[----:B------:R-:W-:Y:S05]  /*25a0*/  BSYNC B1 ;  /* 0x0000000000017941 */ /* 0x000fea0003800000 */
.L_x_47:
[----:B0----5:R-:W-:Y:S01]  /*25b0*/  IMAD.U32 R12, R152, 0x10000, RZ ;  /* 0x00010000980c7824 */ /* 0x021fe200078e00ff */
        /* <DEDUP_REMOVED lines=8> */
.L_x_50:
[----:B------:R-:W-:Y:S05]  /*2640*/  BSYNC B1 ;  /* 0x0000000000017941 */ /* 0x000fea0003800000 */
.L_x_49:
        /* <DEDUP_REMOVED lines=10> */
.L_x_52:
[----:B------:R-:W-:Y:S05]  /*26f0*/  BSYNC B1 ;  /* 0x0000000000017941 */ /* 0x000fea0003800000 */
.L_x_51:
        /* <DEDUP_REMOVED lines=10> */
.L_x_54:
[----:B------:R-:W-:Y:S05]  /*27a0*/  BSYNC B1 ;  /* 0x0000000000017941 */ /* 0x000fea0003800000 */
.L_x_53:
        /* <DEDUP_REMOVED lines=9> */
.L_x_56:
[----:B------:R-:W-:Y:S05]  /*2840*/  BSYNC B1 ;  /* 0x0000000000017941 */ /* 0x000fea0003800000 */
.L_x_55:
        /* <DEDUP_REMOVED lines=9> */
.L_x_58:
[----:B------:R-:W-:Y:S05]  /*28e0*/  BSYNC B1 ;  /* 0x0000000000017941 */ /* 0x000fea0003800000 */
.L_x_57:
        /* <DEDUP_REMOVED lines=10> */
.L_x_60:
[----:B------:R-:W-:Y:S05]  /*2990*/  BSYNC B1 ;  /* 0x0000000000017941 */ /* 0x000fea0003800000 */
.L_x_59:
        /* <DEDUP_REMOVED lines=10> */
.L_x_62:
[----:B------:R-:W-:Y:S05]  /*2a40*/  BSYNC B1 ;  /* 0x0000000000017941 */ /* 0x000fea0003800000 */
.L_x_61:
        /* <DEDUP_REMOVED lines=9> */
.L_x_64:
[----:B------:R-:W-:Y:S05]  /*2ae0*/  BSYNC B1 ;  /* 0x0000000000017941 */ /* 0x000fea0003800000 */
.L_x_63:
        /* <DEDUP_REMOVED lines=9> */
.L_x_66:
[----:B------:R-:W-:Y:S05]  /*2b80*/  BSYNC B1 ;  /* 0x0000000000017941 */ /* 0x000fea0003800000 */
.L_x_65:
        /* <DEDUP_REMOVED lines=10> */
.L_x_68:
[----:B------:R-:W-:Y:S05]  /*2c30*/  BSYNC B1 ;  /* 0x0000000000017941 */ /* 0x000fea0003800000 */
.L_x_67:
        /* <DEDUP_REMOVED lines=10> */
.L_x_70:
[----:B------:R-:W-:Y:S05]  /*2ce0*/  BSYNC B1 ;  /* 0x0000000000017941 */ /* 0x000fea0003800000 */
.L_x_69:
        /* <DEDUP_REMOVED lines=9> */
.L_x_72:
[----:B------:R-:W-:Y:S05]  /*2d80*/  BSYNC B1 ;  /* 0x0000000000017941 */ /* 0x000fea0003800000 */
.L_x_71:
        /* <DEDUP_REMOVED lines=9> */
.L_x_74:
[----:B------:R-:W-:Y:S05]  /*2e20*/  BSYNC B1 ;  /* 0x0000000000017941 */ /* 0x000fea0003800000 */
.L_x_73:
        /* <DEDUP_REMOVED lines=10> */
.L_x_76:
[----:B------:R-:W-:Y:S05]  /*2ed0*/  BSYNC B1 ;  /* 0x0000000000017941 */ /* 0x000fea0003800000 */
.L_x_75:
        /* <DEDUP_REMOVED lines=10> */
.L_x_78:
[----:B------:R-:W-:Y:S05]  /*2f80*/  BSYNC B1 ;  /* 0x0000000000017941 */ /* 0x000fea0003800000 */
.L_x_77:
        /* <DEDUP_REMOVED lines=9> */
.L_x_80:
[----:B------:R-:W-:Y:S05]  /*3020*/  BSYNC B1 ;  /* 0x0000000000017941 */ /* 0x000fea0003800000 */
.L_x_79:
        /* <DEDUP_REMOVED lines=9> */
.L_x_82:
[----:B------:R-:W-:Y:S05]  /*30c0*/  BSYNC B1 ;  /* 0x0000000000017941 */ /* 0x000fea0003800000 */
.L_x_81:
        /* <DEDUP_REMOVED lines=10> */
.L_x_84:
[----:B------:R-:W-:Y:S05]  /*3170*/  BSYNC B1 ;  /* 0x0000000000017941 */ /* 0x000fea0003800000 */
.L_x_83:
        /* <DEDUP_REMOVED lines=10> */
.L_x_86:
[----:B------:R-:W-:Y:S05]  /*3220*/  BSYNC B1 ;  /* 0x0000000000017941 */ /* 0x000fea0003800000 */
.L_x_85:
        /* <DEDUP_REMOVED lines=9> */
.L_x_88:
[----:B------:R-:W-:Y:S05]  /*32c0*/  BSYNC B1 ;  /* 0x0000000000017941 */ /* 0x000fea0003800000 */
.L_x_87:
        /* <DEDUP_REMOVED lines=9> */
.L_x_90:
[----:B------:R-:W-:Y:S05]  /*3360*/  BSYNC B1 ;  /* 0x0000000000017941 */ /* 0x000fea0003800000 */
.L_x_89:
        /* <DEDUP_REMOVED lines=10> */
.L_x_92:
[----:B------:R-:W-:Y:S05]  /*3410*/  BSYNC B1 ;  /* 0x0000000000017941 */ /* 0x000fea0003800000 */
.L_x_91:
        /* <DEDUP_REMOVED lines=10> */
.L_x_94:
[----:B------:R-:W-:Y:S05]  /*34c0*/  BSYNC B1 ;  /* 0x0000000000017941 */ /* 0x000fea0003800000 */
.L_x_93:
        /* <DEDUP_REMOVED lines=9> */
.L_x_96:
[----:B------:R-:W-:Y:S05]  /*3560*/  BSYNC B1 ;  /* 0x0000000000017941 */ /* 0x000fea0003800000 */
.L_x_95:
        /* <DEDUP_REMOVED lines=9> */
.L_x_98:
[----:B------:R-:W-:Y:S05]  /*3600*/  BSYNC B1 ;  /* 0x0000000000017941 */ /* 0x000fea0003800000 */
.L_x_97:
        /* <DEDUP_REMOVED lines=10> */
.L_x_100:
[----:B------:R-:W-:Y:S05]  /*36b0*/  BSYNC B1 ;  /* 0x0000000000017941 */ /* 0x000fea0003800000 */
.L_x_99:
        /* <DEDUP_REMOVED lines=10> */
.L_x_102:
[----:B------:R-:W-:Y:S05]  /*3760*/  BSYNC B1 ;  /* 0x0000000000017941 */ /* 0x000fea0003800000 */
.L_x_101:
        /* <DEDUP_REMOVED lines=9> */
.L_x_104:
[----:B------:R-:W-:Y:S05]  /*3800*/  BSYNC B1 ;  /* 0x0000000000017941 */ /* 0x000fea0003800000 */
.L_x_103:
        /* <DEDUP_REMOVED lines=9> */
.L_x_106:
[----:B------:R-:W-:Y:S05]  /*38a0*/  BSYNC B1 ;  /* 0x0000000000017941 */ /* 0x000fea0003800000 */
.L_x_105:
        /* <DEDUP_REMOVED lines=10> */
.L_x_108:
[----:B------:R-:W-:Y:S05]  /*3950*/  BSYNC B1 ;  /* 0x0000000000017941 */ /* 0x000fea0003800000 */
.L_x_107:
        /* <DEDUP_REMOVED lines=10> */
.L_x_110:
[----:B------:R-:W-:Y:S05]  /*3a00*/  BSYNC B1 ;  /* 0x0000000000017941 */ /* 0x000fea0003800000 */
.L_x_109:
        /* <DEDUP_REMOVED lines=9> */
.L_x_112:
[----:B------:R-:W-:Y:S05]  /*3aa0*/  BSYNC B1 ;  /* 0x0000000000017941 */ /* 0x000fea0003800000 */
.L_x_111:
        /* <DEDUP_REMOVED lines=9> */
.L_x_114:
[----:B------:R-:W-:Y:S05]  /*3b40*/  BSYNC B1 ;  /* 0x0000000000017941 */ /* 0x000fea0003800000 */
.L_x_113:
        /* <DEDUP_REMOVED lines=10> */
.L_x_116:
[----:B------:R-:W-:Y:S05]  /*3bf0*/  BSYNC B1 ;  /* 0x0000000000017941 */ /* 0x000fea0003800000 */
.L_x_115:
        /* <DEDUP_REMOVED lines=10> */
.L_x_118:
[----:B------:R-:W-:Y:S05]  /*3ca0*/  BSYNC B1 ;  /* 0x0000000000017941 */ /* 0x000fea0003800000 */
.L_x_117:
        /* <DEDUP_REMOVED lines=9> */
.L_x_120:
[----:B------:R-:W-:Y:S05]  /*3d40*/  BSYNC B1 ;  /* 0x0000000000017941 */ /* 0x000fea0003800000 */
.L_x_119:
        /* <DEDUP_REMOVED lines=9> */
.L_x_122:
[----:B------:R-:W-:Y:S05]  /*3de0*/  BSYNC B1 ;  /* 0x0000000000017941 */ /* 0x000fea0003800000 */
.L_x_121:
        /* <DEDUP_REMOVED lines=10> */
.L_x_124:
[----:B------:R-:W-:Y:S05]  /*3e90*/  BSYNC B1 ;  /* 0x0000000000017941 */ /* 0x000fea0003800000 */
.L_x_123:
        /* <DEDUP_REMOVED lines=10> */
.L_x_126:
[----:B------:R-:W-:Y:S05]  /*3f40*/  BSYNC B1 ;  /* 0x0000000000017941 */ /* 0x000fea0003800000 */
.L_x_125:
        /* <DEDUP_REMOVED lines=9> */
.L_x_128:
[----:B------:R-:W-:Y:S05]  /*3fe0*/  BSYNC B1 ;  /* 0x0000000000017941 */ /* 0x000fea0003800000 */
.L_x_127:
        /* <DEDUP_REMOVED lines=9> */
.L_x_130:
[----:B------:R-:W-:Y:S05]  /*4080*/  BSYNC B1 ;  /* 0x0000000000017941 */ /* 0x000fea0003800000 */
.L_x_129:
        /* <DEDUP_REMOVED lines=10> */
.L_x_132:
[----:B------:R-:W-:Y:S05]  /*4130*/  BSYNC B1 ;  /* 0x0000000000017941 */ /* 0x000fea0003800000 */
.L_x_131:
        /* <DEDUP_REMOVED lines=10> */
.L_x_134:
[----:B------:R-:W-:Y:S05]  /*41e0*/  BSYNC B1 ;  /* 0x0000000000017941 */ /* 0x000fea0003800000 */
.L_x_133:
        /* <DEDUP_REMOVED lines=9> */
.L_x_136:
[----:B------:R-:W-:Y:S05]  /*4280*/  BSYNC B1 ;  /* 0x0000000000017941 */ /* 0x000fea0003800000 */
.L_x_135:
        /* <DEDUP_REMOVED lines=9> */
.L_x_138:
[----:B------:R-:W-:Y:S05]  /*4320*/  BSYNC B1 ;  /* 0x0000000000017941 */ /* 0x000fea0003800000 */
.L_x_137:
        /* <DEDUP_REMOVED lines=10> */
.L_x_140:
[----:B------:R-:W-:Y:S05]  /*43d0*/  BSYNC B1 ;  /* 0x0000000000017941 */ /* 0x000fea0003800000 */
.L_x_139:
        /* <DEDUP_REMOVED lines=10> */
.L_x_142:
[----:B------:R-:W-:Y:S05]  /*4480*/  BSYNC B1 ;  /* 0x0000000000017941 */ /* 0x000fea0003800000 */
.L_x_141:
        /* <DEDUP_REMOVED lines=9> */
.L_x_144:
[----:B------:R-:W-:Y:S05]  /*4520*/  BSYNC B1 ;  /* 0x0000000000017941 */ /* 0x000fea0003800000 */
.L_x_143:
        /* <DEDUP_REMOVED lines=9> */
.L_x_146:
[----:B------:R-:W-:Y:S05]  /*45c0*/  BSYNC B1 ;  /* 0x0000000000017941 */ /* 0x000fea0003800000 */
.L_x_145:
        /* <DEDUP_REMOVED lines=10> */
.L_x_148:
[----:B------:R-:W-:Y:S05]  /*4670*/  BSYNC B1 ;  /* 0x0000000000017941 */ /* 0x000fea0003800000 */
.L_x_147:
        /* <DEDUP_REMOVED lines=10> */
.L_x_150:
[----:B------:R-:W-:Y:S05]  /*4720*/  BSYNC B1 ;  /* 0x0000000000017941 */ /* 0x000fea0003800000 */
.L_x_149:
        /* <DEDUP_REMOVED lines=9> */
.L_x_152:
[----:B------:R-:W-:Y:S05]  /*47c0*/  BSYNC B1 ;  /* 0x0000000000017941 */ /* 0x000fea0003800000 */
.L_x_151:
        /* <DEDUP_REMOVED lines=9> */
.L_x_154:
[----:B------:R-:W-:Y:S05]  /*4860*/  BSYNC B1 ;  /* 0x0000000000017941 */ /* 0x000fea0003800000 */
.L_x_153:
        /* <DEDUP_REMOVED lines=10> */
.L_x_156:
[----:B------:R-:W-:Y:S05]  /*4910*/  BSYNC B1 ;  /* 0x0000000000017941 */ /* 0x000fea0003800000 */
.L_x_155:
        /* <DEDUP_REMOVED lines=10> */
.L_x_158:
[----:B------:R-:W-:Y:S05]  /*49c0*/  BSYNC B1 ;  /* 0x0000000000017941 */ /* 0x000fea0003800000 */
.L_x_157:
        /* <DEDUP_REMOVED lines=9> */
.L_x_160:
[----:B------:R-:W-:Y:S05]  /*4a60*/  BSYNC B1 ;  /* 0x0000000000017941 */ /* 0x000fea0003800000 */
.L_x_159:
        /* <DEDUP_REMOVED lines=9> */
.L_x_162:
[----:B------:R-:W-:Y:S05]  /*4b00*/  BSYNC B1 ;  /* 0x0000000000017941 */ /* 0x000fea0003800000 */
.L_x_161:
        /* <DEDUP_REMOVED lines=10> */
.L_x_164:
[----:B------:R-:W-:Y:S05]  /*4bb0*/  BSYNC B1 ;  /* 0x0000000000017941 */ /* 0x000fea0003800000 */
.L_x_163:
        /* <DEDUP_REMOVED lines=10> */
.L_x_166:
[----:B------:R-:W-:Y:S05]  /*4c60*/  BSYNC B1 ;  /* 0x0000000000017941 */ /* 0x000fea0003800000 */
.L_x_165:
        /* <DEDUP_REMOVED lines=9> */
.L_x_168:
[----:B------:R-:W-:Y:S05]  /*4d00*/  BSYNC B1 ;  /* 0x0000000000017941 */ /* 0x000fea0003800000 */
.L_x_167:
        /* <DEDUP_REMOVED lines=9> */
.L_x_170:
[----:B------:R-:W-:Y:S05]  /*4da0*/  BSYNC B1 ;  /* 0x0000000000017941 */ /* 0x000fea0003800000 */
.L_x_169:
        /* <DEDUP_REMOVED lines=10> */
.L_x_172:
[----:B------:R-:W-:Y:S05]  /*4e50*/  BSYNC B1 ;  /* 0x0000000000017941 */ /* 0x000fea0003800000 */
.L_x_171:
        /* <DEDUP_REMOVED lines=10> */
.L_x_174:
[----:B------:R-:W-:Y:S05]  /*4f00*/  BSYNC B1 ;  /* 0x0000000000017941 */ /* 0x000fea0003800000 */
.L_x_173:
        /* <DEDUP_REMOVED lines=9> */
.L_x_176:
[----:B------:R-:W-:Y:S05]  /*4fa0*/  BSYNC B1 ;  /* 0x0000000000017941 */ /* 0x000fea0003800000 */
.L_x_175:
        /* <DEDUP_REMOVED lines=9> */
.L_x_178:
[----:B------:R-:W-:Y:S05]  /*5040*/  BSYNC B1 ;  /* 0x0000000000017941 */ /* 0x000fea0003800000 */
.L_x_177:
        /* <DEDUP_REMOVED lines=10> */
.L_x_180:
[----:B------:R-:W-:Y:S05]  /*50f0*/  BSYNC B1 ;  /* 0x0000000000017941 */ /* 0x000fea0003800000 */
.L_x_179:
        /* <DEDUP_REMOVED lines=10> */
.L_x_182:
[----:B------:R-:W-:Y:S05]  /*51a0*/  BSYNC B1 ;  /* 0x0000000000017941 */ /* 0x000fea0003800000 */
.L_x_181:
        /* <DEDUP_REMOVED lines=9> */
.L_x_184:
[----:B------:R-:W-:Y:S05]  /*5240*/  BSYNC B1 ;  /* 0x0000000000017941 */ /* 0x000fea0003800000 */
.L_x_183:
        /* <DEDUP_REMOVED lines=9> */
.L_x_186:
[----:B------:R-:W-:Y:S05]  /*52e0*/  BSYNC B1 ;  /* 0x0000000000017941 */ /* 0x000fea0003800000 */
.L_x_185:
        /* <DEDUP_REMOVED lines=10> */
.L_x_188:
[----:B------:R-:W-:Y:S05]  /*5390*/  BSYNC B1 ;  /* 0x0000000000017941 */ /* 0x000fea0003800000 */
.L_x_187:
        /* <DEDUP_REMOVED lines=10> */
.L_x_190:
[----:B------:R-:W-:Y:S05]  /*5440*/  BSYNC B1 ;  /* 0x0000000000017941 */ /* 0x000fea0003800000 */
.L_x_189:
        /* <DEDUP_REMOVED lines=9> */
.L_x_192:
[----:B------:R-:W-:Y:S05]  /*54e0*/  BSYNC B1 ;  /* 0x0000000000017941 */ /* 0x000fea0003800000 */
.L_x_191:
        /* <DEDUP_REMOVED lines=9> */
.L_x_194:
[----:B------:R-:W-:Y:S05]  /*5580*/  BSYNC B1 ;  /* 0x0000000000017941 */ /* 0x000fea0003800000 */
.L_x_193:
        /* <DEDUP_REMOVED lines=10> */
.L_x_196:
[----:B------:R-:W-:Y:S05]  /*5630*/  BSYNC B1 ;  /* 0x0000000000017941 */ /* 0x000fea0003800000 */
.L_x_195:
        /* <DEDUP_REMOVED lines=10> */
.L_x_198:
[----:B------:R-:W-:Y:S05]  /*56e0*/  BSYNC B1 ;  /* 0x0000000000017941 */ /* 0x000fea0003800000 */
.L_x_197:
        /* <DEDUP_REMOVED lines=9> */
.L_x_200:
[----:B------:R-:W-:Y:S05]  /*5780*/  BSYNC B1 ;  /* 0x0000000000017941 */ /* 0x000fea0003800000 */
.L_x_199:
        /* <DEDUP_REMOVED lines=9> */
.L_x_202:
[----:B------:R-:W-:Y:S05]  /*5820*/  BSYNC B1 ;  /* 0x0000000000017941 */ /* 0x000fea0003800000 */
.L_x_201:
        /* <DEDUP_REMOVED lines=10> */
.L_x_204:
[----:B------:R-:W-:Y:S05]  /*58d0*/  BSYNC B1 ;  /* 0x0000000000017941 */ /* 0x000fea0003800000 */
.L_x_203:
        /* <DEDUP_REMOVED lines=10> */
.L_x_206:
[----:B------:R-:W-:Y:S05]  /*5980*/  BSYNC B1 ;  /* 0x0000000000017941 */ /* 0x000fea0003800000 */
.L_x_205:
        /* <DEDUP_REMOVED lines=9> */
.L_x_208:
[----:B------:R-:W-:Y:S05]  /*5a20*/  BSYNC B1 ;  /* 0x0000000000017941 */ /* 0x000fea0003800000 */
.L_x_207:
        /* <DEDUP_REMOVED lines=9> */
.L_x_210:
[----:B------:R-:W-:Y:S05]  /*5ac0*/  BSYNC B1 ;  /* 0x0000000000017941 */ /* 0x000fea0003800000 */
.L_x_209:
        /* <DEDUP_REMOVED lines=10> */
.L_x_212:
[----:B------:R-:W-:Y:S05]  /*5b70*/  BSYNC B1 ;  /* 0x0000000000017941 */ /* 0x000fea0003800000 */
.L_x_211:
        /* <DEDUP_REMOVED lines=10> */
.L_x_214:
[----:B------:R-:W-:Y:S05]  /*5c20*/  BSYNC B1 ;  /* 0x0000000000017941 */ /* 0x000fea0003800000 */
.L_x_213:
        /* <DEDUP_REMOVED lines=9> */
.L_x_216:
[----:B------:R-:W-:Y:S05]  /*5cc0*/  BSYNC B1 ;  /* 0x0000000000017941 */ /* 0x000fea0003800000 */
.L_x_215:
        /* <DEDUP_REMOVED lines=9> */
.L_x_218:
[----:B------:R-:W-:Y:S05]  /*5d60*/  BSYNC B1 ;  /* 0x0000000000017941 */ /* 0x000fea0003800000 */
.L_x_217:
        /* <DEDUP_REMOVED lines=10> */
.L_x_220:
[----:B------:R-:W-:Y:S05]  /*5e10*/  BSYNC B1 ;  /* 0x0000000000017941 */ /* 0x000fea0003800000 */
.L_x_219:
        /* <DEDUP_REMOVED lines=10> */
.L_x_222:
[----:B------:R-:W-:Y:S05]  /*5ec0*/  BSYNC B1 ;  /* 0x0000000000017941 */ /* 0x000fea0003800000 */
.L_x_221:
        /* <DEDUP_REMOVED lines=9> */
.L_x_224:
[----:B------:R-:W-:Y:S05]  /*5f60*/  BSYNC B1 ;  /* 0x0000000000017941 */ /* 0x000fea0003800000 */
.L_x_223:
        /* <DEDUP_REMOVED lines=9> */
.L_x_226:
[----:B------:R-:W-:Y:S05]  /*6000*/  BSYNC B1 ;  /* 0x0000000000017941 */ /* 0x000fea0003800000 */
.L_x_225:
        /* <DEDUP_REMOVED lines=10> */
.L_x_228:
[----:B------:R-:W-:Y:S05]  /*60b0*/  BSYNC B1 ;  /* 0x0000000000017941 */ /* 0x000fea0003800000 */
.L_x_227:
        /* <DEDUP_REMOVED lines=10> */
.L_x_230:
[----:B------:R-:W-:Y:S05]  /*6160*/  BSYNC B1 ;  /* 0x0000000000017941 */ /* 0x000fea0003800000 */
.L_x_229:
        /* <DEDUP_REMOVED lines=9> */
.L_x_232:
[----:B------:R-:W-:Y:S05]  /*6200*/  BSYNC B1 ;  /* 0x0000000000017941 */ /* 0x000fea0003800000 */
.L_x_231:
        /* <DEDUP_REMOVED lines=9> */
.L_x_234:
[----:B------:R-:W-:Y:S05]  /*62a0*/  BSYNC B1 ;  /* 0x0000000000017941 */ /* 0x000fea0003800000 */
.L_x_233:
        /* <DEDUP_REMOVED lines=10> */
.L_x_236:
[----:B------:R-:W-:Y:S05]  /*6350*/  BSYNC B1 ;  /* 0x0000000000017941 */ /* 0x000fea0003800000 */
.L_x_235:
        /* <DEDUP_REMOVED lines=10> */
.L_x_238:
[----:B------:R-:W-:Y:S05]  /*6400*/  BSYNC B1 ;  /* 0x0000000000017941 */ /* 0x000fea0003800000 */
.L_x_237:
        /* <DEDUP_REMOVED lines=9> */
.L_x_240:
[----:B------:R-:W-:Y:S05]  /*64a0*/  BSYNC B1 ;  /* 0x0000000000017941 */ /* 0x000fea0003800000 */
.L_x_239:
        /* <DEDUP_REMOVED lines=9> */
.L_x_242:
[----:B------:R-:W-:Y:S05]  /*6540*/  BSYNC B1 ;  /* 0x0000000000017941 */ /* 0x000fea0003800000 */
.L_x_241:
        /* <DEDUP_REMOVED lines=10> */
.L_x_244:
[----:B------:R-:W-:Y:S05]  /*65f0*/  BSYNC B1 ;  /* 0x0000000000017941 */ /* 0x000fea0003800000 */
.L_x_243:
        /* <DEDUP_REMOVED lines=10> */
.L_x_246:
[----:B------:R-:W-:Y:S05]  /*66a0*/  BSYNC B1 ;  /* 0x0000000000017941 */ /* 0x000fea0003800000 */
.L_x_245:
        /* <DEDUP_REMOVED lines=9> */
.L_x_248:
[----:B------:R-:W-:Y:S05]  /*6740*/  BSYNC B1 ;  /* 0x0000000000017941 */ /* 0x000fea0003800000 */
.L_x_247:
        /* <DEDUP_REMOVED lines=9> */
.L_x_250:
[----:B------:R-:W-:Y:S05]  /*67e0*/  BSYNC B1 ;  /* 0x0000000000017941 */ /* 0x000fea0003800000 */
.L_x_249:
        /* <DEDUP_REMOVED lines=10> */
.L_x_252:
[----:B------:R-:W-:Y:S05]  /*6890*/  BSYNC B1 ;  /* 0x0000000000017941 */ /* 0x000fea0003800000 */
.L_x_251:
        /* <DEDUP_REMOVED lines=10> */
.L_x_254:
[----:B------:R-:W-:Y:S05]  /*6940*/  BSYNC B1 ;  /* 0x0000000000017941 */ /* 0x000fea0003800000 */
.L_x_253:
        /* <DEDUP_REMOVED lines=9> */
.L_x_256:
[----:B------:R-:W-:Y:S05]  /*69e0*/  BSYNC B1 ;  /* 0x0000000000017941 */ /* 0x000fea0003800000 */
.L_x_255:
        /* <DEDUP_REMOVED lines=9> */
.L_x_258:
[----:B------:R-:W-:Y:S05]  /*6a80*/  BSYNC B1 ;  /* 0x0000000000017941 */ /* 0x000fea0003800000 */
.L_x_257:
        /* <DEDUP_REMOVED lines=10> */
.L_x_260:
[----:B------:R-:W-:Y:S05]  /*6b30*/  BSYNC B1 ;  /* 0x0000000000017941 */ /* 0x000fea0003800000 */
.L_x_259:
        /* <DEDUP_REMOVED lines=10> */
.L_x_262:
[----:B------:R-:W-:Y:S05]  /*6be0*/  BSYNC B1 ;  /* 0x0000000000017941 */ /* 0x000fea0003800000 */
.L_x_261:
        /* <DEDUP_REMOVED lines=9> */
.L_x_264:
[----:B------:R-:W-:Y:S05]  /*6c80*/  BSYNC B1 ;  /* 0x0000000000017941 */ /* 0x000fea0003800000 */
.L_x_263:
        /* <DEDUP_REMOVED lines=9> */
.L_x_266:
[----:B------:R-:W-:Y:S05]  /*6d20*/  BSYNC B1 ;  /* 0x0000000000017941 */ /* 0x000fea0003800000 */
.L_x_265:
        /* <DEDUP_REMOVED lines=10> */
.L_x_268:
[----:B------:R-:W-:Y:S05]  /*6dd0*/  BSYNC B1 ;  /* 0x0000000000017941 */ /* 0x000fea0003800000 */
.L_x_267:
        /* <DEDUP_REMOVED lines=10> */
.L_x_270:
[----:B------:R-:W-:Y:S05]  /*6e80*/  BSYNC B1 ;  /* 0x0000000000017941 */ /* 0x000fea0003800000 */
.L_x_269:
        /* <DEDUP_REMOVED lines=9> */
.L_x_272:
[----:B------:R-:W-:Y:S05]  /*6f20*/  BSYNC B1 ;  /* 0x0000000000017941 */ /* 0x000fea0003800000 */
.L_x_271:
        /* <DEDUP_REMOVED lines=9> */
.L_x_274:
[----:B------:R-:W-:Y:S05]  /*6fc0*/  BSYNC B1 ;  /* 0x0000000000017941 */ /* 0x000fea0003800000 */
.L_x_273:
        /* <DEDUP_REMOVED lines=10> */
.L_x_276:
[----:B------:R-:W-:Y:S05]  /*7070*/  BSYNC B1 ;  /* 0x0000000000017941 */ /* 0x000fea0003800000 */
.L_x_275:
        /* <DEDUP_REMOVED lines=10> */
.L_x_278:
[----:B------:R-:W-:Y:S05]  /*7120*/  BSYNC B1 ;  /* 0x0000000000017941 */ /* 0x000fea0003800000 */
.L_x_277:
[----:B01--45:R-:W-:Y:S01]  /*7130*/  IMAD.U32 R6, R152, 0x10000, RZ ;  /* 0x0001000098067824 */ /* 0x033fe200078e00ff */
        /* <DEDUP_REMOVED lines=8> */
.L_x_280:
[----:B------:R-:W-:Y:S05]  /*71c0*/  BSYNC B1 ;  /* 0x0000000000017941 */ /* 0x000fea0003800000 */
.L_x_279:
[----:B0-2--5:R-:W-:Y:S01]  /*71d0*/  IMAD.U32 R4, R152, 0x10000, RZ ;  /* 0x0001000098047824 */ /* 0x025fe200078e00ff */
[----:B------:R-:W-:Y:S01]  /*71e0*/  ISETP.GT.AND P0, PT, R0, 0x8, P0 ;  /* 0x000000080000780c */ /* 0x000fe20000704270 */
[----:B------:R-:W-:Y:S01]  /*71f0*/  @P1 IMAD.MOV.U32 R5, RZ, RZ, R11 ;  /* 0x000000ffff051224 */ /* 0x000fe200078e000b */
[----:B------:R-:W-:Y:S01]  /*7200*/  BSSY B1, `(.L_x_281) ;  /* 0x0000008000017945 */ /* 0x000fe20003800000 */
[----:B------:R-:W-:Y:S01]  /*7210*/  FMUL R3, R4, R155 ;  /* 0x0000009b04037220 */ /* 0x000fe20000400000 */
[----:B------:R-:W-:-:S03]  /*7220*/  @P1 IMAD.MOV.U32 R4, RZ, RZ, R10 ;  /* 0x000000ffff041224 */ /* 0x000fc600078e000a */
[----:B------:R-:W-:-:S05]  /*7230*/  FFMA R3, R150, R154, R3 ;  /* 0x0000009a96037223 */ /* 0x000fca0000000003 */
[----:B------:R-:W-:-:S05]  /*7240*/  F2FP.BF16.F32.PACK_AB R3, RZ, R3 ;  /* 0x00000003ff03723e */ /* 0x000fca00000010ff */
[----:B------:R0:W-:Y:S01]  /*7250*/  @P1 STG.E.U16 desc[UR36][R4.64+0x1f0], R3 ;  /* 0x0001f00304001986 */ /* 0x0001e2000c101524 */
[----:B------:R-:W-:Y:S05]  /*7260*/  @!P0 BRA `(.L_x_282) ;  /* 0x0000000000048947 */ /* 0x000fea0003800000 */
[----:B------:R2:W5:Y:S02]  /*7270*/  LDG.E.LTC128B.U16 R152, desc[UR36][R8.64+0x1f2] ;  /* 0x0001f22408987981 */ /* 0x000564000c1e1520 */
.L_x_282:
[----:B------:R-:W-:Y:S05]  /*7280*/  BSYNC B1 ;  /* 0x0000000000017941 */ /* 0x000fea0003800000 */
.L_x_281:
[----:B------:R-:W-:Y:S05]  /*7290*/  @!P0 BRA `(.L_x_283) ;  /* 0x0000002400308947 */ /* 0x000fea0003800000 */
[----:B-----5:R-:W-:-:S04]  /*72a0*/  IMAD.U32 R152, R152, 0x10000, RZ ;  /* 0x0001000098987824 */ /* 0x020fc800078e00ff */
[----:B------:R-:W-:-:S04]  /*72b0*/  FMUL R152, R152, R155 ;  /* 0x0000009b98987220 */ /* 0x000fc80000400000 */
[----:B------:R-:W-:-:S05]  /*72c0*/  FFMA R152, R151, R154, R152 ;  /* 0x0000009a97987223 */ /* 0x000fca0000000098 */
[----:B------:R-:W-:-:S05]  /*72d0*/  F2FP.BF16.F32.PACK_AB R152, RZ, R152 ;  /* 0x00000098ff98723e */ /* 0x000fca00000010ff */
[----:B------:R4:W-:Y:S01]  /*72e0*/  STG.E.U16 desc[UR36][R10.64+0x1f2], R152 ;  /* 0x0001f2980a007986 */ /* 0x0009e2000c101524 */
[----:B------:R-:W-:Y:S05]  /*72f0*/  BRA `(.L_x_283) ;  /* 0x0000002400187947 */ /* 0x000fea0003800000 */
.L_x_30:
[----:B------:R-:W-:Y:S01]  /*7300*/  ISETP.GT.AND P0, PT, R3, 0x1, PT ;  /* 0x000000010300780c */ /* 0x000fe20003f04270 */
[----:B------:R-:W-:Y:S01]  /*7310*/  ULDC.64 UR4, c[0x0][0x5c0] ;  /* 0x0001700000047ab9 */ /* 0x000fe20000000a00 */
[-C--:B------:R-:W-:Y:S01]  /*7320*/  FMUL R24, R24, R154.reuse ;  /* 0x0000009a18187220 */ /* 0x080fe20000400000 */
[-C--:B------:R-:W-:Y:S01]  /*7330*/  FMUL R25, R25, R154.reuse ;  /* 0x0000009a19197220 */ /* 0x080fe20000400000 */
[----:B------:R-:W-:Y:S01]  /*7340*/  ISETP.GT.AND P3, PT, R0, RZ, P0 ;  /* 0x000000ff0000720c */ /* 0x000fe20000764270 */
[-C--:B------:R-:W-:Y:S01]  /*7350*/  FMUL R26, R26, R154.reuse ;  /* 0x0000009a1a1a7220 */ /* 0x080fe20000400000 */
[----:B------:R-:W-:Y:S01]  /*7360*/  LEA R4, P4, R160, UR4, 0x1 ;  /* 0x00000004a0047c11 */ /* 0x000fe2000f8808ff */
[----:B------:R-:W-:Y:S01]  /*7370*/  FMUL R27, R27, R154 ;  /* 0x0000009a1b1b7220 */ /* 0x000fe20000400000 */
[----:B------:R-:W-:Y:S01]  /*7380*/  F2FP.BF16.F32.PACK_AB R24, RZ, R24 ;  /* 0x00000018ff18723e */ /* 0x000fe200000010ff */
[-C--:B------:R-:W-:Y:S01]  /*7390*/  FMUL R28, R28, R154.reuse ;  /* 0x0000009a1c1c7220 */ /* 0x080fe20000400000 */
[----:B------:R-:W-:Y:S01]  /*73a0*/  LEA.HI.X R5, R160, UR5, R169, 0x1, P4 ;  /* 0x00000005a0057c11 */ /* 0x000fe2000a0f0ca9 */
[-C--:B------:R-:W-:Y:S01]  /*73b0*/  FMUL R29, R29, R154.reuse ;  /* 0x0000009a1d1d7220 */ /* 0x080fe20000400000 */
[----:B------:R-:W-:Y:S01]  /*73c0*/  F2FP.BF16.F32.PACK_AB R25, RZ, R25 ;  /* 0x00000019ff19723e */ /* 0x000fe200000010ff */
[-C--:B------:R-:W-:Y:S01]  /*73d0*/  FMUL R30, R30, R154.reuse ;  /* 0x0000009a1e1e7220 */ /* 0x080fe20000400000 */
[----:B------:R-:W-:Y:S01]  /*73e0*/  SHF.L.U64.HI R11, R10, 0x4, R11 ;  /* 0x000000040a0b7819 */ /* 0x000fe2000001020b */
[----:B------:R-:W-:Y:S01]  /*73f0*/  @P1 STG.E.U16 desc[UR36][R4.64], R24 ;  /* 0x0000001804001986 */ /* 0x000fe2000c101524 */
[----:B------:R-:W-:Y:S01]  /*7400*/  ISETP.GT.AND P1, PT, R3, 0x8, PT ;  /* 0x000000080300780c */ /* 0x000fe20003f24270 */
[----:B------:R-:W-:Y:S01]  /*7410*/  FMUL R31, R31, R154 ;  /* 0x0000009a1f1f7220 */ /* 0x000fe20000400000 */
[----:B------:R-:W-:Y:S01]  /*7420*/  ISETP.GT.AND P4, PT, R0, 0x8, P0 ;  /* 0x000000080000780c */ /* 0x000fe20000784270 */
[----:B------:R-:W-:Y:S01]  /*7430*/  @P3 STG.E.U16 desc[UR36][R4.64+0x2], R25 ;  /* 0x0000021904003986 */ /* 0x000fe2000c101524 */
[----:B------:R-:W-:Y:S01]  /*7440*/  LEA R6, P3, R10, R4, 0x4 ;  /* 0x000000040a067211 */ /* 0x000fe200078620ff */
[-C--:B------:R-:W-:Y:S01]  /*7450*/  FMUL R32, R32, R154.reuse ;  /* 0x0000009a20207220 */ /* 0x080fe20000400000 */
[C---:B------:R-:W-:Y:S01]  /*7460*/  ISETP.GT.AND P2, PT, R0.reuse, 0x8, P2 ;  /* 0x000000080000780c */ /* 0x040fe20001744270 */
[-C--:B------:R-:W-:Y:S01]  /*7470*/  FMUL R33, R33, R154.reuse ;  /* 0x0000009a21217220 */ /* 0x080fe20000400000 */
[----:B------:R-:W-:Y:S01]  /*7480*/  ISETP.GT.AND P0, PT, R3, 0x9, PT ;  /* 0x000000090300780c */ /* 0x000fe20003f04270 */
[----:B------:R-:W-:Y:S01]  /*7490*/  IMAD.X R7, R11, 0x1, R5, P3 ;  /* 0x000000010b077824 */ /* 0x000fe200018e0605 */
[----:B------:R-:W-:Y:S01]  /*74a0*/  ISETP.GT.AND P5, PT, R0, RZ, P1 ;  /* 0x000000ff0000720c */ /* 0x000fe20000fa4270 */
[-C--:B------:R-:W-:Y:S01]  /*74b0*/  FMUL R34, R34, R154.reuse ;  /* 0x0000009a22227220 */ /* 0x080fe20000400000 */
[----:B------:R-:W-:Y:S01]  /*74c0*/  ISETP.GT.AND P3, PT, R0, RZ, P0 ;  /* 0x000000ff0000720c */ /* 0x000fe20000764270 */
[----:B------:R-:W-:Y:S01]  /*74d0*/  FMUL R35, R35, R154 ;  /* 0x0000009a23237220 */ /* 0x000fe20000400000 */
[----:B------:R-:W-:Y:S01]  /*74e0*/  F2FP.BF16.F32.PACK_AB R26, RZ, R26 ;  /* 0x0000001aff1a723e */ /* 0x000fe200000010ff */
[-C--:B------:R-:W-:Y:S01]  /*74f0*/  FMUL R36, R36, R154.reuse ;  /* 0x0000009a24247220 */ /* 0x080fe20000400000 */
[----:B------:R-:W-:Y:S01]  /*7500*/  F2FP.BF16.F32.PACK_AB R27, RZ, R27 ;  /* 0x0000001bff1b723e */ /* 0x000fe200000010ff */
[----:B------:R-:W-:Y:S01]  /*7510*/  FMUL R37, R37, R154 ;  /* 0x0000009a25257220 */ /* 0x000fe20000400000 */
[----:B------:R-:W-:Y:S01]  /*7520*/  F2FP.BF16.F32.PACK_AB R28, RZ, R28 ;  /* 0x0000001cff1c723e */ /* 0x000fe200000010ff */
[----:B------:R-:W-:Y:S01]  /*7530*/  @P2 STG.E.U16 desc[UR36][R6.64], R26 ;  /* 0x0000001a06002986 */ /* 0x000fe2000c101524 */
[----:B------:R-:W-:Y:S01]  /*7540*/  F2FP.BF16.F32.PACK_AB R29, RZ, R29 ;  /* 0x0000001dff1d723e */ /* 0x000fe200000010ff */
[-C--:B------:R-:W-:Y:S01]  /*7550*/  FMUL R38, R38, R154.reuse ;  /* 0x0000009a26267220 */ /* 0x080fe20000400000 */
[C---:B------:R-:W-:Y:S01]  /*7560*/  ISETP.GT.AND P2, PT, R0.reuse, 0x8, P1 ;  /* 0x000000080000780c */ /* 0x040fe20000f44270 */
[----:B------:R-:W-:Y:S01]  /*7570*/  @P4 STG.E.U16 desc[UR36][R6.64+0x2], R27 ;  /* 0x0000021b06004986 */ /* 0x000fe2000c101524 */
[----:B------:R-:W-:Y:S01]  /*7580*/  ISETP.GT.AND P1, PT, R3, 0x10, PT ;  /* 0x000000100300780c */ /* 0x000fe20003f24270 */
[----:B------:R-:W-:Y:S01]  /*7590*/  FMUL R39, R39, R154 ;  /* 0x0000009a27277220 */ /* 0x000fe20000400000 */
[----:B------:R-:W-:Y:S01]  /*75a0*/  F2FP.BF16.F32.PACK_AB R30, RZ, R30 ;  /* 0x0000001eff1e723e */ /* 0x000fe200000010ff */
[----:B------:R-:W-:Y:S01]  /*75b0*/  @P5 STG.E.U16 desc[UR36][R4.64+0x10], R28 ;  /* 0x0000101c04005986 */ /* 0x000fe2000c101524 */
[----:B------:R-:W-:Y:S01]  /*75c0*/  ISETP.GT.AND P4, PT, R0, RZ, P1 ;  /* 0x000000ff0000720c */ /* 0x000fe20000f84270 */
[-C--:B------:R-:W-:Y:S01]  /*75d0*/  FMUL R40, R40, R154.reuse ;  /* 0x0000009a28287220 */ /* 0x080fe20000400000 */
[----:B------:R-:W-:Y:S01]  /*75e0*/  F2FP.BF16.F32.PACK_AB R31, RZ, R31 ;  /* 0x0000001fff1f723e */ /* 0x000fe200000010ff */
[----:B------:R-:W-:Y:S01]  /*75f0*/  @P3 STG.E.U16 desc[UR36][R4.64+0x12], R29 ;  /* 0x0000121d04003986 */ /* 0x000fe2000c101524 */
[----:B------:R-:W-:Y:S01]  /*7600*/  ISETP.GT.AND P3, PT, R0, 0x8, P0 ;  /* 0x000000080000780c */ /* 0x000fe20000764270 */
[----:B------:R-:W-:Y:S01]  /*7610*/  FMUL R41, R41, R154 ;  /* 0x0000009a29297220 */ /* 0x000fe20000400000 */
[----:B------:R-:W-:Y:S01]  /*7620*/  ISETP.GT.AND P0, PT, R3, 0x11, PT ;  /* 0x000000110300780c */ /* 0x000fe20003f04270 */
[----:B------:R-:W-:Y:S01]  /*7630*/  @P2 STG.E.U16 desc[UR36][R6.64+0x10], R30 ;  /* 0x0000101e06002986 */ /* 0x000fe2000c101524 */
[----:B------:R-:W-:Y:S01]  /*7640*/  F2FP.BF16.F32.PACK_AB R32, RZ, R32 ;  /* 0x00000020ff20723e */ /* 0x000fe200000010ff */
[-C--:B------:R-:W-:Y:S01]  /*7650*/  FMUL R42, R42, R154.reuse ;  /* 0x0000009a2a2a7220 */ /* 0x080fe20000400000 */
[C---:B------:R-:W-:Y:S01]  /*7660*/  ISETP.GT.AND P5, PT, R0.reuse, RZ, P0 ;  /* 0x000000ff0000720c */ /* 0x040fe200007a4270 */
[-C--:B------:R-:W-:Y:S01]  /*7670*/  FMUL R43, R43, R154.reuse ;  /* 0x0000009a2b2b7220 */ /* 0x080fe20000400000 */
[----:B------:R-:W-:Y:S01]  /*7680*/  ISETP.GT.AND P2, PT, R0, 0x8, P1 ;  /* 0x000000080000780c */ /* 0x000fe20000f44270 */
[-C--:B------:R-:W-:Y:S01]  /*7690*/  FMUL R44, R44, R154.reuse ;  /* 0x0000009a2c2c7220 */ /* 0x080fe20000400000 */
[----:B------:R-:W-:Y:S01]  /*76a0*/  ISETP.GT.AND P1, PT, R3, 0x18, PT ;  /* 0x000000180300780c */ /* 0x000fe20003f24270 */
[-C--:B------:R-:W-:Y:S01]  /*76b0*/  FMUL R45, R45, R154.reuse ;  /* 0x0000009a2d2d7220 */ /* 0x080fe20000400000 */
[----:B------:R-:W-:Y:S01]  /*76c0*/  F2FP.BF16.F32.PACK_AB R33, RZ, R33 ;  /* 0x00000021ff21723e */ /* 0x000fe200000010ff */
[----:B------:R-:W-:Y:S01]  /*76d0*/  @P3 STG.E.U16 desc[UR36][R6.64+0x12], R31 ;  /* 0x0000121f06003986 */ /* 0x000fe2000c101524 */
[----:B------:R-:W-:Y:S01]  /*76e0*/  ISETP.GT.AND P3, PT, R0, 0x8, P0 ;  /* 0x000000080000780c */ /* 0x000fe20000764270 */
[-C--:B------:R-:W-:Y:S01]  /*76f0*/  FMUL R46, R46, R154.reuse ;  /* 0x0000009a2e2e7220 */ /* 0x080fe20000400000 */
[----:B------:R-:W-:Y:S01]  /*7700*/  ISETP.GT.AND P0, PT, R3, 0x19, PT ;  /* 0x000000190300780c */ /* 0x000fe20003f04270 */
[----:B------:R-:W-:Y:S01]  /*7710*/  @P4 STG.E.U16 desc[UR36][R4.64+0x20], R32 ;  /* 0x0000202004004986 */ /* 0x000fe2000c101524 */
[C---:B------:R-:W-:Y:S01]  /*7720*/  ISETP.GT.AND P4, PT, R0.reuse, RZ, P1 ;  /* 0x000000ff0000720c */ /* 0x040fe20000f84270 */
[----:B------:R-:W-:Y:S01]  /*7730*/  FMUL R47, R47, R154 ;  /* 0x0000009a2f2f7220 */ /* 0x000fe20000400000 */
[----:B------:R-:W-:Y:S01]  /*7740*/  F2FP.BF16.F32.PACK_AB R34, RZ, R34 ;  /* 0x00000022ff22723e */ /* 0x000fe200000010ff */
[----:B------:R-:W-:Y:S01]  /*7750*/  @P5 STG.E.U16 desc[UR36][R4.64+0x22], R33 ;  /* 0x0000222104005986 */ /* 0x000fe2000c101524 */
[----:B------:R-:W-:Y:S01]  /*7760*/  ISETP.GT.AND P5, PT, R0, RZ, P0 ;  /* 0x000000ff0000720c */ /* 0x000fe200007a4270 */
[----:B------:R-:W-:Y:S01]  /*7770*/  FMUL R48, R48, R154 ;  /* 0x0000009a30307220 */ /* 0x000fe20000400000 */
[----:B------:R-:W-:Y:S01]  /*7780*/  F2FP.BF16.F32.PACK_AB R35, RZ, R35 ;  /* 0x00000023ff23723e */ /* 0x000fe200000010ff */
[----:B------:R-:W-:Y:S01]  /*7790*/  @P2 STG.E.U16 desc[UR36][R6.64+0x20], R34 ;  /* 0x0000202206002986 */ /* 0x000fe2000c101524 */
[----:B------:R-:W-:Y:S01]  /*77a0*/  F2FP.BF16.F32.PACK_AB R36, RZ, R36 ;  /* 0x00000024ff24723e */ /* 0x000fe200000010ff */
[-C--:B------:R-:W-:Y:S01]  /*77b0*/  FMUL R49, R49, R154.reuse ;  /* 0x0000009a31317220 */ /* 0x080fe20000400000 */
[----:B------:R-:W-:Y:S01]  /*77c0*/  ISETP.GT.AND P2, PT, R0, 0x8, P1 ;  /* 0x000000080000780c */ /* 0x000fe20000f44270 */
[----:B------:R-:W-:Y:S01]  /*77d0*/  @P3 STG.E.U16 desc[UR36][R6.64+0x22], R35 ;  /* 0x0000222306003986 */ /* 0x000fe2000c101524 */
[----:B------:R-:W-:Y:S01]  /*77e0*/  ISETP.GT.AND P1, PT, R3, 0x20, PT ;  /* 0x000000200300780c */ /* 0x000fe20003f24270 */
[-C--:B------:R-:W-:Y:S01]  /*77f0*/  FMUL R50, R50, R154.reuse ;  /* 0x0000009a32327220 */ /* 0x080fe20000400000 */
[----:B------:R-:W-:Y:S01]  /*7800*/  F2FP.BF16.F32.PACK_AB R37, RZ, R37 ;  /* 0x00000025ff25723e */ /* 0x000fe200000010ff */
[----:B------:R-:W-:Y:S01]  /*7810*/  @P4 STG.E.U16 desc[UR36][R4.64+0x30], R36 ;  /* 0x0000302404004986 */ /* 0x000fe2000c101524 */
[C---:B------:R-:W-:Y:S01]  /*7820*/  ISETP.GT.AND P3, PT, R0.reuse, 0x8, P0 ;  /* 0x000000080000780c */ /* 0x040fe20000764270 */
[-C--:B------:R-:W-:Y:S01]  /*7830*/  FMUL R51, R51, R154.reuse ;  /* 0x0000009a33337220 */ /* 0x080fe20000400000 */
[----:B------:R-:W-:Y:S01]  /*7840*/  ISETP.GT.AND P0, PT, R3, 0x21, PT ;  /* 0x000000210300780c */ /* 0x000fe20003f04270 */
[----:B------:R-:W-:Y:S01]  /*7850*/  @P5 STG.E.U16 desc[UR36][R4.64+0x32], R37 ;  /* 0x0000322504005986 */ /* 0x000fe2000c101524 */
[----:B------:R-:W-:Y:S01]  /*7860*/  ISETP.GT.AND P4, PT, R0, RZ, P1 ;  /* 0x000000ff0000720c */ /* 0x000fe20000f84270 */
[----:B------:R-:W-:Y:S01]  /*7870*/  FMUL R52, R52, R154 ;  /* 0x0000009a34347220 */ /* 0x000fe20000400000 */
[----:B------:R-:W-:Y:S01]  /*7880*/  F2FP.BF16.F32.PACK_AB R38, RZ, R38 ;  /* 0x00000026ff26723e */ /* 0x000fe200000010ff */
[-C--:B------:R-:W-:Y:S01]  /*7890*/  FMUL R53, R53, R154.reuse ;  /* 0x0000009a35357220 */ /* 0x080fe20000400000 */
        /* <DEDUP_REMOVED lines=325> */
[----:B------:R-:W-:Y:S01]  /*8cf0*/  FMUL R151, R151, R154 ;  /* 0x0000009a97977220 */ /* 0x000fe20000400000 */
[----:B------:R-:W-:Y:S01]  /*8d00*/  ISETP.GT.AND P2, PT, R0, 0x8, P1 ;  /* 0x000000080000780c */ /* 0x000fe20000f44270 */
[----:B------:R-:W-:Y:S01]  /*8d10*/  @P3 STG.E.U16 desc[UR36][R6.64+0x132], R103 ;  /* 0x0001326706003986 */ /* 0x000fe2000c101524 */
[----:B------:R-:W-:-:S02]  /*8d20*/  ISETP.GT.AND P1, PT, R3, 0xa8, PT ;  /* 0x000000a80300780c */ /* 0x000fc40003f24270 */
[----:B------:R-:W-:Y:S01]  /*8d30*/  F2FP.BF16.F32.PACK_AB R105, RZ, R105 ;  /* 0x00000069ff69723e */ /* 0x000fe200000010ff */
[----:B------:R-:W-:Y:S01]  /*8d40*/  @P4 STG.E.U16 desc[UR36][R4.64+0x140], R104 ;  /* 0x0001406804004986 */ /* 0x000fe2000c101524 */
[C---:B------:R-:W-:Y:S02]  /*8d50*/  ISETP.GT.AND P3, PT, R0.reuse, 0x8, P0 ;  /* 0x000000080000780c */ /* 0x040fe40000764270 */
[----:B------:R-:W-:Y:S01]  /*8d60*/  ISETP.GT.AND P0, PT, R3, 0xa9, PT ;  /* 0x000000a90300780c */ /* 0x000fe20003f04270 */
[----:B------:R-:W-:Y:S01]  /*8d70*/  @P5 STG.E.U16 desc[UR36][R4.64+0x142], R105 ;  /* 0x0001426904005986 */ /* 0x000fe2000c101524 */
[C---:B------:R-:W-:Y:S02]  /*8d80*/  ISETP.GT.AND P4, PT, R0.reuse, RZ, P1 ;  /* 0x000000ff0000720c */ /* 0x040fe40000f84270 */
[----:B------:R-:W-:Y:S02]  /*8d90*/  F2FP.BF16.F32.PACK_AB R106, RZ, R106 ;  /* 0x0000006aff6a723e */ /* 0x000fe400000010ff */
[----:B------:R-:W-:-:S02]  /*8da0*/  ISETP.GT.AND P5, PT, R0, RZ, P0 ;  /* 0x000000ff0000720c */ /* 0x000fc400007a4270 */
[----:B------:R-:W-:Y:S01]  /*8db0*/  F2FP.BF16.F32.PACK_AB R107, RZ, R107 ;  /* 0x0000006bff6b723e */ /* 0x000fe200000010ff */
[----:B------:R-:W-:Y:S01]  /*8dc0*/  @P2 STG.E.U16 desc[UR36][R6.64+0x140], R106 ;  /* 0x0001406a06002986 */ /* 0x000fe2000c101524 */
[----:B------:R-:W-:Y:S02]  /*8dd0*/  F2FP.BF16.F32.PACK_AB R108, RZ, R108 ;  /* 0x0000006cff6c723e */ /* 0x000fe400000010ff */
[C---:B------:R-:W-:Y:S01]  /*8de0*/  ISETP.GT.AND P2, PT, R0.reuse, 0x8, P1 ;  /* 0x000000080000780c */ /* 0x040fe20000f44270 */
[----:B------:R-:W-:Y:S01]  /*8df0*/  @P3 STG.E.U16 desc[UR36][R6.64+0x142], R107 ;  /* 0x0001426b06003986 */ /* 0x000fe2000c101524 */
[----:B------:R-:W-:Y:S02]  /*8e00*/  ISETP.GT.AND P1, PT, R3, 0xb0, PT ;  /* 0x000000b00300780c */ /* 0x000fe40003f24270 */
[----:B------:R-:W-:Y:S01]  /*8e10*/  F2FP.BF16.F32.PACK_AB R109, RZ, R109 ;  /* 0x0000006dff6d723e */ /* 0x000fe200000010ff */
[----:B------:R-:W-:Y:S01]  /*8e20*/  @P4 STG.E.U16 desc[UR36][R4.64+0x150], R108 ;  /* 0x0001506c04004986 */ /* 0x000fe2000c101524 */
[----:B------:R-:W-:-:S02]  /*8e30*/  ISETP.GT.AND P3, PT, R0, 0x8, P0 ;  /* 0x000000080000780c */ /* 0x000fc40000764270 */
[----:B------:R-:W-:Y:S01]  /*8e40*/  ISETP.GT.AND P0, PT, R3, 0xb1, PT ;  /* 0x000000b10300780c */ /* 0x000fe20003f04270 */
[----:B------:R-:W-:Y:S01]  /*8e50*/  @P5 STG.E.U16 desc[UR36][R4.64+0x152], R109 ;  /* 0x0001526d04005986 */ /* 0x000fe2000c101524 */
[C---:B------:R-:W-:Y:S02]  /*8e60*/  ISETP.GT.AND P4, PT, R0.reuse, RZ, P1 ;  /* 0x000000ff0000720c */ /* 0x040fe40000f84270 */
[----:B------:R-:W-:Y:S02]  /*8e70*/  F2FP.BF16.F32.PACK_AB R110, RZ, R110 ;  /* 0x0000006eff6e723e */ /* 0x000fe400000010ff */
[----:B------:R-:W-:Y:S02]  /*8e80*/  ISETP.GT.AND P5, PT, R0, RZ, P0 ;  /* 0x000000ff0000720c */ /* 0x000fe400007a4270 */
[----:B------:R-:W-:Y:S01]  /*8e90*/  F2FP.BF16.F32.PACK_AB R111, RZ, R111 ;  /* 0x0000006fff6f723e */ /* 0x000fe200000010ff */
[----:B------:R-:W-:Y:S01]  /*8ea0*/  @P2 STG.E.U16 desc[UR36][R6.64+0x150], R110 ;  /* 0x0001506e06002986 */ /* 0x000fe2000c101524 */
[----:B------:R-:W-:-:S02]  /*8eb0*/  F2FP.BF16.F32.PACK_AB R112, RZ, R112 ;  /* 0x00000070ff70723e */ /* 0x000fc400000010ff */
[C---:B------:R-:W-:Y:S01]  /*8ec0*/  ISETP.GT.AND P2, PT, R0.reuse, 0x8, P1 ;  /* 0x000000080000780c */ /* 0x040fe20000f44270 */
[----:B------:R-:W-:Y:S01]  /*8ed0*/  @P3 STG.E.U16 desc[UR36][R6.64+0x152], R111 ;  /* 0x0001526f06003986 */ /* 0x000fe2000c101524 */
[C---:B------:R-:W-:Y:S02]  /*8ee0*/  ISETP.GT.AND P1, PT, R3.reuse, 0xb8, PT ;  /* 0x000000b80300780c */ /* 0x040fe40003f24270 */
[----:B------:R-:W-:Y:S01]  /*8ef0*/  F2FP.BF16.F32.PACK_AB R113, RZ, R113 ;  /* 0x00000071ff71723e */ /* 0x000fe200000010ff */
[----:B------:R-:W-:Y:S01]  /*8f00*/  @P4 STG.E.U16 desc[UR36][R4.64+0x160], R112 ;  /* 0x0001607004004986 */ /* 0x000fe2000c101524 */
[C---:B------:R-:W-:Y:S02]  /*8f10*/  ISETP.GT.AND P3, PT, R0.reuse, 0x8, P0 ;  /* 0x000000080000780c */ /* 0x040fe40000764270 */
[----:B------:R-:W-:Y:S01]  /*8f20*/  ISETP.GT.AND P0, PT, R3, 0xb9, PT ;  /* 0x000000b90300780c */ /* 0x000fe20003f04270 */
[----:B------:R-:W-:Y:S01]  /*8f30*/  @P5 STG.E.U16 desc[UR36][R4.64+0x162], R113 ;  /* 0x0001627104005986 */ /* 0x000fe2000c101524 */
[----:B------:R-:W-:-:S02]  /*8f40*/  ISETP.GT.AND P4, PT, R0, RZ, P1 ;  /* 0x000000ff0000720c */ /* 0x000fc40000f84270 */
[----:B------:R-:W-:Y:S02]  /*8f50*/  F2FP.BF16.F32.PACK_AB R114, RZ, R114 ;  /* 0x00000072ff72723e */ /* 0x000fe400000010ff */
[C---:B------:R-:W-:Y:S02]  /*8f60*/  ISETP.GT.AND P5, PT, R0.reuse, RZ, P0 ;  /* 0x000000ff0000720c */ /* 0x040fe400007a4270 */
[----:B------:R-:W-:Y:S01]  /*8f70*/  F2FP.BF16.F32.PACK_AB R115, RZ, R115 ;  /* 0x00000073ff73723e */ /* 0x000fe200000010ff */
[----:B------:R-:W-:Y:S01]  /*8f80*/  @P2 STG.E.U16 desc[UR36][R6.64+0x160], R114 ;  /* 0x0001607206002986 */ /* 0x000fe2000c101524 */
[----:B------:R-:W-:Y:S02]  /*8f90*/  F2FP.BF16.F32.PACK_AB R116, RZ, R116 ;  /* 0x00000074ff74723e */ /* 0x000fe400000010ff */
        /* <DEDUP_REMOVED lines=65> */
[----:B------:R-:W-:Y:S02]  /*93b0*/  ISETP.GT.AND P5, PT, R0, RZ, P0 ;  /* 0x000000ff0000720c */ /* 0x000fe400007a4270 */
[----:B------:R-:W-:Y:S02]  /*93c0*/  F2FP.BF16.F32.PACK_AB R134, RZ, R134 ;  /* 0x00000086ff86723e */ /* 0x000fe400000010ff */
[----:B------:R-:W-:Y:S02]  /*93d0*/  F2FP.BF16.F32.PACK_AB R135, RZ, R135 ;  /* 0x00000087ff87723e */ /* 0x000fe400000010ff */
[----:B------:R-:W-:Y:S01]  /*93e0*/  F2FP.BF16.F32.PACK_AB R136, RZ, R136 ;  /* 0x00000088ff88723e */ /* 0x000fe200000010ff */
[----:B------:R-:W-:Y:S01]  /*93f0*/  @P2 STG.E.U16 desc[UR36][R6.64+0x1b0], R134 ;  /* 0x0001b08606002986 */ /* 0x000fe2000c101524 */
[----:B------:R-:W-:-:S02]  /*9400*/  F2FP.BF16.F32.PACK_AB R137, RZ, R137 ;  /* 0x00000089ff89723e */ /* 0x000fc400000010ff */
[C---:B------:R-:W-:Y:S01]  /*9410*/  ISETP.GT.AND P1, PT, R0.reuse, 0x8, P1 ;  /* 0x000000080000780c */ /* 0x040fe20000f24270 */
[----:B------:R-:W-:Y:S01]  /*9420*/  @P3 STG.E.U16 desc[UR36][R6.64+0x1b2], R135 ;  /* 0x0001b28706003986 */ /* 0x000fe2000c101524 */
[C---:B------:R-:W-:Y:S02]  /*9430*/  ISETP.GT.AND P2, PT, R0.reuse, 0x8, P0 ;  /* 0x000000080000780c */ /* 0x040fe40000744270 */
[C---:B------:R-:W-:Y:S01]  /*9440*/  ISETP.GT.AND P0, PT, R3.reuse, 0xe9, PT ;  /* 0x000000e90300780c */ /* 0x040fe20003f04270 */
[----:B------:R-:W-:Y:S01]  /*9450*/  @P4 STG.E.U16 desc[UR36][R4.64+0x1c0], R136 ;  /* 0x0001c08804004986 */ /* 0x000fe2000c101524 */
[----:B------:R-:W-:Y:S02]  /*9460*/  ISETP.GT.AND P4, PT, R3, 0xe8, PT ;  /* 0x000000e80300780c */ /* 0x000fe40003f84270 */
[----:B------:R-:W-:Y:S01]  /*9470*/  F2FP.BF16.F32.PACK_AB R138, RZ, R138 ;  /* 0x0000008aff8a723e */ /* 0x000fe200000010ff */
[----:B------:R-:W-:Y:S01]  /*9480*/  @P5 STG.E.U16 desc[UR36][R4.64+0x1c2], R137 ;  /* 0x0001c28904005986 */ /* 0x000fe2000c101524 */
[----:B------:R-:W-:-:S02]  /*9490*/  ISETP.GT.AND P5, PT, R0, RZ, P4 ;  /* 0x000000ff0000720c */ /* 0x000fc400027a4270 */
[----:B------:R-:W-:Y:S01]  /*94a0*/  F2FP.BF16.F32.PACK_AB R139, RZ, R139 ;  /* 0x0000008bff8b723e */ /* 0x000fe200000010ff */
[----:B------:R-:W-:Y:S01]  /*94b0*/  @P1 STG.E.U16 desc[UR36][R6.64+0x1c0], R138 ;  /* 0x0001c08a06001986 */ /* 0x000fe2000c101524 */
[----:B------:R-:W-:Y:S02]  /*94c0*/  F2FP.BF16.F32.PACK_AB R140, RZ, R140 ;  /* 0x0000008cff8c723e */ /* 0x000fe400000010ff */
[C---:B------:R-:W-:Y:S01]  /*94d0*/  ISETP.GT.AND P3, PT, R0.reuse, RZ, P0 ;  /* 0x000000ff0000720c */ /* 0x040fe20000764270 */
[----:B------:R-:W-:Y:S01]  /*94e0*/  @P2 STG.E.U16 desc[UR36][R6.64+0x1c2], R139 ;  /* 0x0001c28b06002986 */ /* 0x000fe2000c101524 */
[C---:B------:R-:W-:Y:S02]  /*94f0*/  ISETP.GT.AND P4, PT, R0.reuse, 0x8, P4 ;  /* 0x000000080000780c */ /* 0x040fe40002784270 */
[----:B------:R-:W-:Y:S02]  /*9500*/  F2FP.BF16.F32.PACK_AB R141, RZ, R141 ;  /* 0x0000008dff8d723e */ /* 0x000fe400000010ff */
[----:B------:R-:W-:Y:S01]  /*9510*/  F2FP.BF16.F32.PACK_AB R142, RZ, R142 ;  /* 0x0000008eff8e723e */ /* 0x000fe200000010ff */
[----:B------:R-:W-:Y:S01]  /*9520*/  @P5 STG.E.U16 desc[UR36][R4.64+0x1d0], R140 ;  /* 0x0001d08c04005986 */ /* 0x000fe2000c101524 */
[----:B------:R-:W-:-:S02]  /*9530*/  ISETP.GT.AND P5, PT, R0, 0x8, P0 ;  /* 0x000000080000780c */ /* 0x000fc400007a4270 */
[----:B------:R-:W-:Y:S02]  /*9540*/  F2FP.BF16.F32.PACK_AB R143, RZ, R143 ;  /* 0x0000008fff8f723e */ /* 0x000fe400000010ff */
[C---:B------:R-:W-:Y:S01]  /*9550*/  ISETP.GT.AND P0, PT, R3.reuse, 0xf1, PT ;  /* 0x000000f10300780c */ /* 0x040fe20003f04270 */
[----:B------:R-:W-:Y:S01]  /*9560*/  @P3 STG.E.U16 desc[UR36][R4.64+0x1d2], R141 ;  /* 0x0001d28d04003986 */ /* 0x000fe2000c101524 */
[----:B------:R-:W-:Y:S02]  /*9570*/  ISETP.GT.AND P3, PT, R3, 0xf0, PT ;  /* 0x000000f00300780c */ /* 0x000fe40003f64270 */
[----:B------:R-:W-:Y:S01]  /*9580*/  F2FP.BF16.F32.PACK_AB R144, RZ, R144 ;  /* 0x00000090ff90723e */ /* 0x000fe200000010ff */
[----:B------:R-:W-:Y:S01]  /*9590*/  @P4 STG.E.U16 desc[UR36][R6.64+0x1d0], R142 ;  /* 0x0001d08e06004986 */ /* 0x000fe2000c101524 */
[C---:B------:R-:W-:Y:S02]  /*95a0*/  ISETP.GT.AND P4, PT, R0.reuse, RZ, P3 ;  /* 0x000000ff0000720c */ /* 0x040fe40001f84270 */
[----:B------:R-:W-:Y:S01]  /*95b0*/  F2FP.BF16.F32.PACK_AB R145, RZ, R145 ;  /* 0x00000091ff91723e */ /* 0x000fe200000010ff */
[----:B------:R-:W-:Y:S01]  /*95c0*/  @P5 STG.E.U16 desc[UR36][R6.64+0x1d2], R143 ;  /* 0x0001d28f06005986 */ /* 0x000fe2000c101524 */
[----:B------:R-:W-:-:S02]  /*95d0*/  ISETP.GT.AND P5, PT, R0, RZ, P0 ;  /* 0x000000ff0000720c */ /* 0x000fc400007a4270 */
[C---:B------:R-:W-:Y:S02]  /*95e0*/  ISETP.GT.AND P2, PT, R3.reuse, 0xf8, PT ;  /* 0x000000f80300780c */ /* 0x040fe40003f44270 */
[----:B------:R-:W-:Y:S02]  /*95f0*/  ISETP.GT.AND P1, PT, R3, 0xf9, PT ;  /* 0x000000f90300780c */ /* 0x000fe40003f24270 */
[C---:B------:R-:W-:Y:S02]  /*9600*/  ISETP.GT.AND P3, PT, R0.reuse, 0x8, P3 ;  /* 0x000000080000780c */ /* 0x040fe40001f64270 */
[C---:B------:R-:W-:Y:S01]  /*9610*/  ISETP.GT.AND P0, PT, R0.reuse, 0x8, P0 ;  /* 0x000000080000780c */ /* 0x040fe20000704270 */
[----:B------:R-:W-:Y:S01]  /*9620*/  @P4 STG.E.U16 desc[UR36][R4.64+0x1e0], R144 ;  /* 0x0001e09004004986 */ /* 0x000fe2000c101524 */
[C---:B------:R-:W-:Y:S02]  /*9630*/  ISETP.GT.AND P4, PT, R0.reuse, RZ, P1 ;  /* 0x000000ff0000720c */ /* 0x040fe40000f84270 */
[----:B------:R-:W-:Y:S01]  /*9640*/  F2FP.BF16.F32.PACK_AB R146, RZ, R146 ;  /* 0x00000092ff92723e */ /* 0x000fe200000010ff */
[----:B------:R-:W-:Y:S01]  /*9650*/  @P5 STG.E.U16 desc[UR36][R4.64+0x1e2], R145 ;  /* 0x0001e29104005986 */ /* 0x000fe2000c101524 */
[----:B------:R-:W-:-:S02]  /*9660*/  ISETP.GT.AND P5, PT, R0, RZ, P2 ;  /* 0x000000ff0000720c */ /* 0x000fc400017a4270 */
[C---:B------:R-:W-:Y:S02]  /*9670*/  ISETP.GT.AND P2, PT, R0.reuse, 0x8, P2 ;  /* 0x000000080000780c */ /* 0x040fe40001744270 */
[----:B------:R-:W-:Y:S01]  /*9680*/  F2FP.BF16.F32.PACK_AB R147, RZ, R147 ;  /* 0x00000093ff93723e */ /* 0x000fe200000010ff */
[----:B------:R-:W-:Y:S01]  /*9690*/  @P3 STG.E.U16 desc[UR36][R6.64+0x1e0], R146 ;  /* 0x0001e09206003986 */ /* 0x000fe2000c101524 */
[----:B------:R-:W-:Y:S02]  /*96a0*/  ISETP.GT.AND P1, PT, R0, 0x8, P1 ;  /* 0x000000080000780c */ /* 0x000fe40000f24270 */
[----:B------:R-:W-:Y:S01]  /*96b0*/  F2FP.BF16.F32.PACK_AB R148, RZ, R148 ;  /* 0x00000094ff94723e */ /* 0x000fe200000010ff */
[----:B------:R-:W-:Y:S01]  /*96c0*/  @P0 STG.E.U16 desc[UR36][R6.64+0x1e2], R147 ;  /* 0x0001e29306000986 */ /* 0x000fe2000c101524 */
[----:B------:R-:W-:Y:S02]  /*96d0*/  F2FP.BF16.F32.PACK_AB R149, RZ, R149 ;  /* 0x00000095ff95723e */ /* 0x000fe400000010ff */
[----:B------:R-:W-:Y:S01]  /*96e0*/  F2FP.BF16.F32.PACK_AB R150, RZ, R150 ;  /* 0x00000096ff96723e */ /* 0x000fe200000010ff */
[----:B------:R-:W-:Y:S01]  /*96f0*/  @P5 STG.E.U16 desc[UR36][R4.64+0x1f0], R148 ;  /* 0x0001f09404005986 */ /* 0x000fe2000c101524 */
[----:B------:R-:W-:-:S03]  /*9700*/  F2FP.BF16.F32.PACK_AB R151, RZ, R151 ;  /* 0x00000097ff97723e */ /* 0x000fc600000010ff */
[----:B------:R0:W-:Y:S02]  /*9710*/  @P4 STG.E.U16 desc[UR36][R4.64+0x1f2], R149 ;  /* 0x0001f29504004986 */ /* 0x0001e4000c101524 */
[----:B0-----:R-:W-:Y:S02]  /*9720*/  @P2 IMAD.MOV.U32 R4, RZ, RZ, R6 ;  /* 0x000000ffff042224 */ /* 0x001fe400078e0006 */
[----:B------:R-:W-:-:S05]  /*9730*/  @P2 IMAD.MOV.U32 R5, RZ, RZ, R7 ;  /* 0x000000ffff052224 */ /* 0x000fca00078e0007 */
[----:B------:R0:W-:Y:S04]  /*9740*/  @P2 STG.E.U16 desc[UR36][R4.64+0x1f0], R150 ;  /* 0x0001f09604002986 */ /* 0x0001e8000c101524 */
[----:B------:R0:W-:Y:S02]  /*9750*/  @P1 STG.E.U16 desc[UR36][R6.64+0x1f2], R151 ;  /* 0x0001f29706001986 */ /* 0x0001e4000c101524 */
.L_x_283:
[----:B------:R-:W-:Y:S05]  /*9760*/  BSYNC B0 ;  /* 0x0000000000007941 */ /* 0x000fea0003800000 */
.L_x_29:
[----:B------:R-:W-:Y:S01]  /*9770*/  ULDC UR4, c[0x0][0xc] ;  /* 0x0000030000047ab9 */ /* 0x000fe20000000800 */
[----:B------:R-:W-:Y:S01]  /*9780*/  ULDC UR5, c[0x0][0x10] ;  /* 0x0000040000057ab9 */ /* 0x000fe20000000800 */
[----:B0-----:R-:W0:Y:S01]  /*9790*/  LDC R3, c[0x0][0x14] ;  /* 0x00000500ff037b82 */ /* 0x001e220000000800 */
[----:B------:R-:W-:Y:S01]  /*97a0*/  UIMAD.WIDE.U32 UR4, UR4, UR5, URZ ;  /* 0x00000005040472a5 */ /* 0x000fe2000f8e003f */
[----:B------:R-:W-:Y:S01]  /*97b0*/  PRMT R0, RZ, 0x7610, R0 ;  /* 0x00007610ff007816 */ /* 0x000fe20000000000 */
[----:B----45:R-:W-:Y:S02]  /*97c0*/  IMAD.MOV.U32 R152, RZ, RZ, -0x1 ;  /* 0xffffffffff987424 */ /* 0x030fe400078e00ff */
[----:B------:R-:W-:Y:S02]  /*97d0*/  IMAD.MOV.U32 R23, RZ, RZ, -0x1 ;  /* 0xffffffffff177424 */ /* 0x000fe400078e00ff */
[----:B0-----:R-:W-:-:S04]  /*97e0*/  IMAD.WIDE.U32 R16, R3, UR4, R16 ;  /* 0x0000000403107c25 */ /* 0x001fc8000f8e0010 */
[----:B------:R-:W-:Y:S01]  /*97f0*/  IMAD R3, R3, UR5, RZ ;  /* 0x0000000503037c24 */ /* 0x000fe2000f8e02ff */
[----:B------:R-:W-:Y:S02]  /*9800*/  ULDC.64 UR4, c[0x0][0x650] ;  /* 0x0001940000047ab9 */ /* 0x000fe40000000a00 */
[----:B------:R-:W-:Y:S01]  /*9810*/  ISETP.GE.U32.AND P0, PT, R16, UR4, PT ;  /* 0x0000000410007c0c */ /* 0x000fe2000bf06070 */
[----:B------:R-:W-:-:S05]  /*9820*/  IMAD.IADD R17, R17, 0x1, R3 ;  /* 0x0000000111117824 */ /* 0x000fca00078e0203 */
[----:B------:R-:W-:-:S13]  /*9830*/  ISETP.GE.U32.AND.EX P0, PT, R17, UR5, PT, P0 ;  /* 0x0000000511007c0c */ /* 0x000fda000bf06100 */
[----:B------:R-:W-:Y:S05]  /*9840*/  @P0 BRA `(.L_x_284) ;  /* 0x0000000400640947 */ /* 0x000fea0003800000 */
[----:B------:R-:W0:Y:S01]  /*9850*/  S2R R12, SR_CTAID.X ;  /* 0x00000000000c7919 */ /* 0x000e220000002500 */
[----:B------:R-:W4:Y:S01]  /*9860*/  LDC.64 R10, c[0x0][0x628] ;  /* 0x00018a00ff0a7b82 */ /* 0x000f220000000a00 */
[----:B------:R-:W-:Y:S01]  /*9870*/  ULDC UR4, c[0x0][0x150] ;  /* 0x0000540000047ab9 */ /* 0x000fe20000000800 */
[----:B-123--:R-:W-:Y:S01]  /*9880*/  IMAD.MOV.U32 R8, RZ, RZ, R16 ;  /* 0x000000ffff087224 */ /* 0x00efe200078e0010 */
[----:B------:R-:W1:Y:S01]  /*9890*/  S2R R24, SR_CTAID.Y ;  /* 0x0000000000187919 */ /* 0x000e620000002600 */
[----:B------:R-:W-:-:S04]  /*98a0*/  IMAD.MOV.U32 R9, RZ, RZ, R17 ;  /* 0x000000ffff097224 */ /* 0x000fc800078e0011 */
[----:B------:R-:W2:Y:S08]  /*98b0*/  LDC R21, c[0x0][0x144] ;  /* 0x00005100ff157b82 */ /* 0x000eb00000000800 */
[----:B------:R-:W3:Y:S08]  /*98c0*/  LDC R0, c[0x0][0x630] ;  /* 0x00018c00ff007b82 */ /* 0x000ef00000000800 */
[----:B------:R-:W1:Y:S01]  /*98d0*/  LDC.64 R14, c[0x0][0x620] ;  /* 0x00018800ff0e7b82 */ /* 0x000e620000000a00 */
[----:B----4-:R-:W-:-:S04]  /*98e0*/  ISETP.NE.U32.AND P0, PT, R10, RZ, PT ;  /* 0x000000ff0a00720c */ /* 0x010fc80003f05070 */
[----:B------:R-:W-:Y:S02]  /*98f0*/  ISETP.NE.AND.EX P0, PT, R11, RZ, PT, P0 ;  /* 0x000000ff0b00720c */ /* 0x000fe40003f05300 */
[----:B0-----:R-:W-:-:S05]  /*9900*/  I2FP.F32.U32 R3, R12 ;  /* 0x0000000c00037245 */ /* 0x001fca0000201000 */
[----:B------:R-:W-:-:S04]  /*9910*/  FMUL R3, R3, UR4 ;  /* 0x0000000403037c20 */ /* 0x000fc80008400000 */
[----:B------:R0:W4:Y:S02]  /*9920*/  F2I.U32.TRUNC.NTZ R20, R3 ;  /* 0x0000000300147305 */ /* 0x000124000020f000 */
[----:B--23--:R-:W-:Y:S05]  /*9930*/  @!P0 BRA `(.L_x_285) ;  /* 0x0000000000288947 */ /* 0x00cfea0003800000 */
[----:B0-----:R-:W0:Y:S02]  /*9940*/  LDC R3, c[0x0][0x634] ;  /* 0x00018d00ff037b82 */ /* 0x001e240000000800 */
        /* <DEDUP_REMOVED lines=9> */
.L_x_285:
[----:B------:R-:W2:Y:S01]  /*99e0*/  LDC.64 R30, c[0x0][0x640] ;  /* 0x00019000ff1e7b82 */ /* 0x000ea20000000a00 */
[-CC-:B------:R-:W-:Y:S01]  /*99f0*/  SHF.R.U64 R23, R8, R0.reuse, R9.reuse ;  /* 0x0000000008177219 */ /* 0x180fe20000001209 */
[----:B----4-:R-:W-:Y:S01]  /*9a00*/  IMAD.MOV R20, RZ, RZ, -R20 ;  /* 0x000000ffff147224 */ /* 0x010fe200078e0a14 */
[----:B------:R-:W-:Y:S01]  /*9a10*/  SHF.R.U32.HI R0, RZ, R0, R9 ;  /* 0x00000000ff007219 */ /* 0x000fe20000011609 */
[----:B------:R-:W-:Y:S01]  /*9a20*/  ULDC UR4, c[0x0][0x154] ;  /* 0x0000550000047ab9 */ /* 0x000fe20000000800 */
[----:B0-----:R-:W-:Y:S01]  /*9a30*/  IADD3 R3, P0, RZ, -R23, RZ ;  /* 0x80000017ff037210 */ /* 0x001fe20007f1e0ff */
[----:B------:R-:W-:Y:S02]  /*9a40*/  IMAD R26, R21, R20, R12 ;  /* 0x00000014151a7224 */ /* 0x000fe400078e020c */
[----:B------:R-:W0:Y:S01]  /*9a50*/  LDC R6, c[0x0][0x618] ;  /* 0x00018600ff067b82 */ /* 0x000e220000000800 */
[----:B------:R-:W-:Y:S02]  /*9a60*/  IMAD.MOV.U32 R7, RZ, RZ, 0x1 ;  /* 0x00000001ff077424 */ /* 0x000fe400078e00ff */
[----:B------:R-:W-:-:S04]  /*9a70*/  IMAD.X R5, RZ, RZ, ~R0, P0 ;  /* 0x000000ffff057224 */ /* 0x000fc800000e0e00 */
[-C--:B-1----:R-:W-:Y:S01]  /*9a80*/  IMAD R0, R5, R14.reuse, RZ ;  /* 0x0000000e05007224 */ /* 0x082fe200078e02ff */
[----:B------:R-:W1:Y:S01]  /*9a90*/  LDC R8, c[0x0][0x608] ;  /* 0x00018200ff087b82 */ /* 0x000e620000000800 */
[----:B------:R-:W-:-:S04]  /*9aa0*/  IMAD.WIDE.U32 R4, R3, R14, R16 ;  /* 0x0000000e03047225 */ /* 0x000fc800078e0010 */
[----:B------:R-:W-:Y:S01]  /*9ab0*/  IMAD R3, R3, R15, R0 ;  /* 0x0000000f03037224 */ /* 0x000fe200078e0200 */
[----:B------:R-:W-:Y:S02]  /*9ac0*/  I2FP.F32.U32 R0, R24 ;  /* 0x0000001800007245 */ /* 0x000fe40000201000 */
[----:B------:R-:W3:Y:S01]  /*9ad0*/  LDC R28, c[0x0][0x658] ;  /* 0x00019600ff1c7b82 */ /* 0x000ee20000000800 */
[----:B------:R-:W-:Y:S01]  /*9ae0*/  IMAD.IADD R3, R5, 0x1, R3 ;  /* 0x0000000105037824 */ /* 0x000fe200078e0203 */
[----:B--2---:R-:W-:Y:S01]  /*9af0*/  ISETP.NE.U32.AND P0, PT, R30, RZ, PT ;  /* 0x000000ff1e00720c */ /* 0x004fe20003f05070 */
[----:B------:R-:W-:Y:S01]  /*9b00*/  FMUL R0, R0, UR4 ;  /* 0x0000000400007c20 */ /* 0x000fe20008400000 */
[----:B------:R-:W-:Y:S02]  /*9b10*/  IMAD.MOV.U32 R5, RZ, RZ, -0x1 ;  /* 0xffffffffff057424 */ /* 0x000fe400078e00ff */
[----:B------:R-:W-:Y:S01]  /*9b20*/  ISETP.NE.AND.EX P0, PT, R31, RZ, PT, P0 ;  /* 0x000000ff1f00720c */ /* 0x000fe20003f05300 */
[----:B------:R2:W4:Y:S01]  /*9b30*/  F2I.U32.TRUNC.NTZ R13, R0 ;  /* 0x00000000000d7305 */ /* 0x000522000020f000 */
[----:B------:R-:W2:Y:S01]  /*9b40*/  LDC R15, c[0x0][0x148] ;  /* 0x00005200ff0f7b82 */ /* 0x000ea20000000800 */
[----:B0-----:R-:W-:-:S02]  /*9b50*/  SHF.R.U64 R12, R4, R6, R3 ;  /* 0x00000006040c7219 */ /* 0x001fc40000001203 */
[----:B------:R-:W-:-:S05]  /*9b60*/  SHF.R.U32.HI R3, RZ, R6, R3 ;  /* 0x00000006ff037219 */ /* 0x000fca0000011603 */
[----:B------:R-:W0:Y:S01]  /*9b70*/  LDC R20, c[0x0][0x600] ;  /* 0x00018000ff147b82 */ /* 0x000e220000000800 */
[-CC-:B-1----:R-:W-:Y:S02]  /*9b80*/  SHF.R.U64 R10, R12, R8.reuse, R3.reuse ;  /* 0x000000080c0a7219 */ /* 0x182fe40000001203 */
[----:B------:R-:W-:-:S05]  /*9b90*/  SHF.R.U32.HI R3, RZ, R8, R3 ;  /* 0x00000008ff037219 */ /* 0x000fca0000011603 */
[----:B------:R-:W1:Y:S01]  /*9ba0*/  LDC R21, c[0x0][0x648] ;  /* 0x00019200ff157b82 */ /* 0x000e620000000800 */
[-C--:B---3--:R-:W-:Y:S02]  /*9bb0*/  SHF.L.U32 R4, R5, R28.reuse, RZ ;  /* 0x0000001c05047219 */ /* 0x088fe400000006ff */
[-CC-:B------:R-:W-:Y:S02]  /*9bc0*/  SHF.R.U64 R14, R10, R28.reuse, R3.reuse ;  /* 0x0000001c0a0e7219 */ /* 0x180fe40000001203 */
[----:B------:R-:W-:Y:S02]  /*9bd0*/  SHF.R.U32.HI R5, RZ, R28, R3 ;  /* 0x0000001cff057219 */ /* 0x000fe40000011603 */
[----:B------:R-:W-:Y:S01]  /*9be0*/  LOP3.LUT R153, RZ, R4, RZ, 0x33, !PT ;  /* 0x00000004ff997212 */ /* 0x000fe200078e33ff */
[----:B------:R-:W3:Y:S01]  /*9bf0*/  LDC R25, c[0x0][0x638] ;  /* 0x00018e00ff197b82 */ /* 0x000ee20000000800 */
[----:B------:R-:W-:Y:S01]  /*9c00*/  SHF.L.U32 R28, R7, R28, RZ ;  /* 0x0000001c071c7219 */ /* 0x000fe200000006ff */
[----:B------:R-:W-:-:S06]  /*9c10*/  IMAD.MOV.U32 R4, RZ, RZ, R14 ;  /* 0x000000ffff047224 */ /* 0x000fcc00078e000e */
[----:B------:R-:W0:Y:S01]  /*9c20*/  LDC R27, c[0x0][0x610] ;  /* 0x00018400ff1b7b82 */ /* 0x000e220000000800 */
[----:B----4-:R-:W-:Y:S05]  /*9c30*/  @!P0 BRA `(.L_x_286) ;  /* 0x0000000000288947 */ /* 0x010fea0003800000 */
[----:B------:R-:W4:Y:S02]  /*9c40*/  LDC R3, c[0x0][0x64c] ;  /* 0x00019300ff037b82 */ /* 0x000f240000000800 */
[----:B----4-:R-:W-:-:S05]  /*9c50*/  IADD3 R3, P0, R14, R3, RZ ;  /* 0x000000030e037210 */ /* 0x010fca0007f1e0ff */
        /* <DEDUP_REMOVED lines=8> */
.L_x_286:
[----:B------:R-:W-:Y:S01]  /*9ce0*/  ISETP.NE.AND P0, PT, R2, 0x1, PT ;  /* 0x000000010200780c */ /* 0x000fe20003f05270 */
[----:B------:R-:W-:Y:S01]  /*9cf0*/  IMAD.MOV R13, RZ, RZ, -R13 ;  /* 0x000000ffff0d7224 */ /* 0x000fe200078e0a0d */
[----:B-12---:R-:W-:Y:S01]  /*9d00*/  SHF.R.U64 R0, R4, R21, R5 ;  /* 0x0000001504007219 */ /* 0x006fe20000001205 */
[----:B0-----:R-:W-:Y:S01]  /*9d10*/  VIADD R5, R20, 0xffffffff ;  /* 0xffffffff14057836 */ /* 0x001fe20000000000 */
[----:B------:R-:W-:-:S03]  /*9d20*/  LOP3.LUT R153, R10, R153, RZ, 0xc0, !PT ;  /* 0x000000990a997212 */ /* 0x000fc600078ec0ff */
[----:B------:R-:W-:Y:S01]  /*9d30*/  IMAD.MOV R3, RZ, RZ, -R0 ;  /* 0x000000ffff037224 */ /* 0x000fe200078e0a00 */
[----:B------:R-:W-:Y:S01]  /*9d40*/  LOP3.LUT R5, R12, R5, RZ, 0xc0, !PT ;  /* 0x000000050c057212 */ /* 0x000fe200078ec0ff */
[----:B------:R-:W-:Y:S02]  /*9d50*/  IMAD R153, R28, R0, R153 ;  /* 0x000000001c997224 */ /* 0x000fe400078e0299 */
[----:B---3--:R-:W-:Y:S02]  /*9d60*/  IMAD R0, R3, R25, R14 ;  /* 0x0000001903007224 */ /* 0x008fe400078e020e */
[----:B------:R-:W-:Y:S02]  /*9d70*/  @P0 IMAD R26, R15, R13, R24 ;  /* 0x0000000d0f1a0224 */ /* 0x000fe400078e0218 */
[----:B------:R-:W-:Y:S02]  /*9d80*/  IMAD R4, R0, R20, R5 ;  /* 0x0000001400047224 */ /* 0x000fe400078e0205 */
[----:B------:R-:W-:-:S02]  /*9d90*/  IMAD R153, R153, R27, R26 ;  /* 0x0000001b99997224 */ /* 0x000fc400078e021a */
[----:B------:R-:W-:-:S03]  /*9da0*/  IMAD.MOV.U32 R3, RZ, RZ, 0x1 ;  /* 0x00000001ff037424 */ /* 0x000fc600078e00ff */
[----:B------:R-:W-:Y:S02]  /*9db0*/  SEL R152, R4, R153, !P0 ;  /* 0x0000009904987207 */ /* 0x000fe40004000000 */
[----:B------:R-:W-:Y:S02]  /*9dc0*/  PRMT R0, R3, 0x7610, R0 ;  /* 0x0000761003007816 */ /* 0x000fe40000000000 */
[----:B------:R-:W-:-:S07]  /*9dd0*/  SEL R153, R153, R4, !P0 ;  /* 0x0000000499997207 */ /* 0x000fce0004000000 */
.L_x_284:
[----:B------:R-:W-:-:S13]  /*9de0*/  LOP3.LUT P0, RZ, R0, 0xff, RZ, 0xc0, !PT ;  /* 0x000000ff00ff7812 */ /* 0x000fda000780c0ff */
[----:B------:R-:W-:Y:S05]  /*9df0*/  @P0 BRA `(.L_x_287) ;  /* 0xffffff7000800947 */ /* 0x000fea000383ffff */
[----:B------:R-:W-:Y:S05]  /*9e00*/  EXIT ;  /* 0x000000000000794d */ /* 0x000fea0003800000 */
.L_x_4:
[----:B0-----:R-:W-:Y:S01]  /*9e10*/  ULDC.64 UR4, c[0x0][0x650] ;  /* 0x0001940000047ab9 */ /* 0x001fe20000000a00 */
        /* <DEDUP_REMOVED lines=25> */
.L_x_289:
[--C-:B------:R-:W-:Y:S01]  /*9fb0*/  SHF.R.U64 R12, R10, R14, R11.reuse ;  /* 0x0000000e0a0c7219 */ /* 0x100fe2000000120b */
[----:B------:R-:W0:Y:S01]  /*9fc0*/  LDC R22, c[0x0][0x618] ;  /* 0x00018600ff167b82 */ /* 0x000e220000000800 */
[----:B------:R-:W-:Y:S01]  /*9fd0*/  I2FP.F32.U32 R6, R4 ;  /* 0x0000000400067245 */ /* 0x000fe20000201000 */
[----:B------:R-:W-:Y:S01]  /*9fe0*/  ULDC UR4, c[0x0][0x150] ;  /* 0x0000540000047ab9 */ /* 0x000fe20000000800 */
[----:B------:R-:W-:Y:S02]  /*9ff0*/  SHF.R.U32.HI R5, RZ, R14, R11 ;  /* 0x0000000eff057219 */ /* 0x000fe4000001160b */
[----:B------:R-:W-:Y:S01]  /*a000*/  IADD3 R9, P0, RZ, -R12, RZ ;  /* 0x8000000cff097210 */ /* 0x000fe20007f1e0ff */
[----:B------:R-:W-:Y:S01]  /*a010*/  FMUL R11, R6, UR4 ;  /* 0x00000004060b7c20 */ /* 0x000fe20008400000 */
[----:B------:R-:W-:Y:S01]  /*a020*/  ULDC UR4, c[0x0][0x154] ;  /* 0x0000550000047ab9 */ /* 0x000fe20000000800 */
[----:B------:R-:W1:Y:S02]  /*a030*/  LDC.64 R24, c[0x0][0x640] ;  /* 0x00019000ff187b82 */ /* 0x000e640000000a00 */
[----:B------:R-:W-:-:S02]  /*a040*/  IMAD.X R5, RZ, RZ, ~R5, P0 ;  /* 0x000000ffff057224 */ /* 0x000fc400000e0e05 */
[----:B------:R-:W2:Y:S01]  /*a050*/  F2I.U32.TRUNC.NTZ R11, R11 ;  /* 0x0000000b000b7305 */ /* 0x000ea2000020f000 */
[----:B------:R-:W-:-:S03]  /*a060*/  IMAD.WIDE.U32 R6, R9, R20, R16 ;  /* 0x0000001409067225 */ /* 0x000fc600078e0010 */
[----:B------:R-:W3:Y:S01]  /*a070*/  LDC R13, c[0x0][0x144] ;  /* 0x00005100ff0d7b82 */ /* 0x000ee20000000800 */
[----:B------:R-:W-:-:S04]  /*a080*/  IMAD R8, R5, R20, RZ ;  /* 0x0000001405087224 */ /* 0x000fc800078e02ff */
[----:B------:R-:W-:Y:S02]  /*a090*/  IMAD R5, R9, R21, R8 ;  /* 0x0000001509057224 */ /* 0x000fe400078e0208 */
[----:B------:R-:W-:Y:S01]  /*a0a0*/  IMAD.MOV.U32 R8, RZ, RZ, -0x1 ;  /* 0xffffffffff087424 */ /* 0x000fe200078e00ff */
[----:B------:R-:W4:Y:S01]  /*a0b0*/  LDC R14, c[0x0][0x608] ;  /* 0x00018200ff0e7b82 */ /* 0x000f220000000800 */
[----:B------:R-:W-:Y:S01]  /*a0c0*/  IMAD.IADD R5, R7, 0x1, R5 ;  /* 0x0000000107057824 */ /* 0x000fe200078e0205 */
[----:B------:R-:W-:-:S04]  /*a0d0*/  I2FP.F32.U32 R7, R3 ;  /* 0x0000000300077245 */ /* 0x000fc80000201000 */
[-C--:B0-----:R-:W-:Y:S01]  /*a0e0*/  SHF.R.U64 R10, R6, R22.reuse, R5 ;  /* 0x00000016060a7219 */ /* 0x081fe20000001205 */
[----:B--2---:R-:W-:Y:S01]  /*a0f0*/  IMAD.MOV R6, RZ, RZ, -R11 ;  /* 0x000000ffff067224 */ /* 0x004fe200078e0a0b */
[----:B------:R-:W0:Y:S01]  /*a100*/  LDC R9, c[0x0][0x658] ;  /* 0x00019600ff097b82 */ /* 0x000e220000000800 */
[----:B-1----:R-:W-:Y:S01]  /*a110*/  ISETP.NE.U32.AND P0, PT, R24, RZ, PT ;  /* 0x000000ff1800720c */ /* 0x002fe20003f05070 */
[----:B------:R-:W-:Y:S01]  /*a120*/  FMUL R7, R7, UR4 ;  /* 0x0000000407077c20 */ /* 0x000fe20008400000 */
[----:B------:R-:W-:Y:S02]  /*a130*/  SHF.R.U32.HI R5, RZ, R22, R5 ;  /* 0x00000016ff057219 */ /* 0x000fe40000011605 */
[----:B------:R-:W-:-:S03]  /*a140*/  ISETP.NE.AND.EX P0, PT, R25, RZ, PT, P0 ;  /* 0x000000ff1900720c */ /* 0x000fc60003f05300 */
[----:B------:R-:W1:Y:S01]  /*a150*/  LDC R20, c[0x0][0x148] ;  /* 0x00005200ff147b82 */ /* 0x000e620000000800 */
[----:B---3--:R-:W-:Y:S02]  /*a160*/  IMAD R23, R13, R6, R4 ;  /* 0x000000060d177224 */ /* 0x008fe400078e0204 */
[----:B------:R-:W-:-:S05]  /*a170*/  IMAD.MOV.U32 R6, RZ, RZ, 0x1 ;  /* 0x00000001ff067424 */ /* 0x000fca00078e00ff */
[----:B------:R-:W2:Y:S01]  /*a180*/  LDC R21, c[0x0][0x600] ;  /* 0x00018000ff157b82 */ /* 0x000ea20000000800 */
[-CC-:B----4-:R-:W-:Y:S02]  /*a190*/  SHF.R.U64 R13, R10, R14.reuse, R5.reuse ;  /* 0x0000000e0a0d7219 */ /* 0x190fe40000001205 */
[----:B------:R-:W-:Y:S02]  /*a1a0*/  SHF.R.U32.HI R4, RZ, R14, R5 ;  /* 0x0000000eff047219 */ /* 0x000fe40000011605 */
[----:B------:R3:W4:Y:S03]  /*a1b0*/  F2I.U32.TRUNC.NTZ R14, R7 ;  /* 0x00000007000e7305 */ /* 0x000726000020f000 */
[----:B------:R-:W1:Y:S01]  /*a1c0*/  LDC R26, c[0x0][0x648] ;  /* 0x00019200ff1a7b82 */ /* 0x000e620000000800 */
[-C--:B0-----:R-:W-:Y:S02]  /*a1d0*/  SHF.R.U64 R15, R13, R9.reuse, R4 ;  /* 0x000000090d0f7219 */ /* 0x081fe40000001204 */
[----:B------:R-:W-:-:S02]  /*a1e0*/  SHF.L.U32 R8, R8, R9, RZ ;  /* 0x0000000908087219 */ /* 0x000fc400000006ff */
[-C--:B------:R-:W-:Y:S01]  /*a1f0*/  SHF.R.U32.HI R5, RZ, R9.reuse, R4 ;  /* 0x00000009ff057219 */ /* 0x080fe20000011604 */
[----:B------:R-:W-:Y:S01]  /*a200*/  IMAD.MOV.U32 R4, RZ, RZ, R15 ;  /* 0x000000ffff047224 */ /* 0x000fe200078e000f */
[----:B------:R-:W-:Y:S01]  /*a210*/  SHF.L.U32 R22, R6, R9, RZ ;  /* 0x0000000906167219 */ /* 0x000fe200000006ff */
[----:B------:R-:W0:Y:S01]  /*a220*/  LDC R27, c[0x0][0x638] ;  /* 0x00018e00ff1b7b82 */ /* 0x000e220000000800 */
[----:B------:R-:W-:-:S07]  /*a230*/  LOP3.LUT R28, RZ, R8, RZ, 0x33, !PT ;  /* 0x00000008ff1c7212 */ /* 0x000fce00078e33ff */
        /* <DEDUP_REMOVED lines=12> */
.L_x_290:
[----:B------:R-:W-:Y:S01]  /*a300*/  ISETP.NE.AND P0, PT, R2, 0x1, PT ;  /* 0x000000010200780c */ /* 0x000fe20003f05270 */
[----:B--2---:R-:W-:Y:S01]  /*a310*/  VIADD R7, R21, 0xffffffff ;  /* 0xffffffff15077836 */ /* 0x004fe20000000000 */
[----:B-1----:R-:W-:Y:S01]  /*a320*/  SHF.R.U64 R5, R4, R26, R5 ;  /* 0x0000001a04057219 */ /* 0x002fe20000001205 */
[----:B------:R-:W-:Y:S01]  /*a330*/  IMAD.MOV R14, RZ, RZ, -R14 ;  /* 0x000000ffff0e7224 */ /* 0x000fe200078e0a0e */
[----:B------:R-:W-:Y:S01]  /*a340*/  LOP3.LUT R4, R13, R28, RZ, 0xc0, !PT ;  /* 0x0000001c0d047212 */ /* 0x000fe200078ec0ff */
[----:B------:R-:W-:Y:S01]  /*a350*/  IMAD.MOV.U32 R8, RZ, RZ, R12 ;  /* 0x000000ffff087224 */ /* 0x000fe200078e000c */
[----:B------:R-:W-:Y:S01]  /*a360*/  LOP3.LUT R10, R10, R7, RZ, 0xc0, !PT ;  /* 0x000000070a0a7212 */ /* 0x000fe200078ec0ff */
[----:B------:R-:W-:Y:S02]  /*a370*/  IMAD.MOV R6, RZ, RZ, -R5 ;  /* 0x000000ffff067224 */ /* 0x000fe400078e0a05 */
[----:B------:R-:W-:-:S04]  /*a380*/  IMAD R4, R22, R5, R4 ;  /* 0x0000000516047224 */ /* 0x000fc800078e0204 */
[----:B------:R-:W-:Y:S02]  /*a390*/  @P0 IMAD R23, R20, R14, R3 ;  /* 0x0000000e14170224 */ /* 0x000fe400078e0203 */
[----:B0-----:R-:W-:Y:S02]  /*a3a0*/  IMAD R3, R6, R27, R15 ;  /* 0x0000001b06037224 */ /* 0x001fe400078e020f */
[----:B------:R-:W-:Y:S02]  /*a3b0*/  IMAD R7, R4, R29, R23 ;  /* 0x0000001d04077224 */ /* 0x000fe400078e0217 */
[----:B------:R-:W-:Y:S02]  /*a3c0*/  IMAD R4, R3, R21, R10 ;  /* 0x0000001503047224 */ /* 0x000fe400078e020a */
[----:B------:R-:W-:-:S03]  /*a3d0*/  IMAD.MOV.U32 R6, RZ, RZ, 0x1 ;  /* 0x00000001ff067424 */ /* 0x000fc600078e00ff */
[----:B------:R-:W-:Y:S02]  /*a3e0*/  SEL R9, R4, R7, !P0 ;  /* 0x0000000704097207 */ /* 0x000fe40004000000 */
[----:B------:R-:W-:-:S07]  /*a3f0*/  SEL R7, R7, R4, !P0 ;  /* 0x0000000407077207 */ /* 0x000fce0004000000 */
.L_x_288:
[----:B------:R-:W-:-:S08]  /*a400*/  NOP ;  /* 0x0000000000007918 */ /* 0x000fd00000000000 */
[----:B------:R-:W0:-:S00]  /*a410*/  USETMAXREG.DEALLOC.CTAPOOL 0x28 ;  /* 0x00000028000079c8 */ /* 0x000e0000080e0500 */
[----:B0-----:R-:W-:-:S13]  /*a420*/  ISETP.NE.AND P0, PT, R0, RZ, PT ;  /* 0x000000ff0000720c */ /* 0x001fda0003f05270 */
[----:B------:R-:W-:Y:S05]  /*a430*/  @P0 EXIT ;  /* 0x000000000000094d */ /* 0x000fea0003800000 */
[----:B------:R-:W-:Y:S01]  /*a440*/  LOP3.LUT P0, RZ, R6, 0xff, RZ, 0xc0, !PT ;  /* 0x000000ff06ff7812 */ /* 0x000fe2000780c0ff */
[----:B------:R-:W-:Y:S02]  /*a450*/  IMAD.MOV.U32 R0, RZ, RZ, 0x1 ;  /* 0x00000001ff007424 */ /* 0x000fe400078e00ff */
[----:B------:R-:W-:-:S10]  /*a460*/  IMAD.MOV.U32 R12, RZ, RZ, RZ ;  /* 0x000000ffff0c7224 */ /* 0x000fd400078e00ff */
[----:B------:R-:W-:Y:S05]  /*a470*/  @!P0 BRA `(.L_x_291) ;  /* 0x0000000c00308947 */ /* 0x000fea0003800000 */
[----:B------:R-:W0:Y:S01]  /*a480*/  LDC R0, c[0x0][0x28c] ;  /* 0x0000a300ff007b82 */ /* 0x000e220000000800 */
[----:B------:R-:W-:Y:S01]  /*a490*/  ULDC UR5, c[0x0][0x600] ;  /* 0x0001800000057ab9 */ /* 0x000fe20000000800 */
[----:B------:R-:W-:Y:S01]  /*a4a0*/  ULDC UR4, c[0x0][0xc] ;  /* 0x0000030000047ab9 */ /* 0x000fe20000000800 */
[----:B------:R-:W-:Y:S01]  /*a4b0*/  UIADD3 UR16, UR5, -0x1, URZ ;  /* 0xffffffff05107890 */ /* 0x000fe2000fffe03f */
[C---:B------:R-:W-:Y:S01]  /*a4c0*/  LOP3.LUT P2, RZ, R18.reuse, 0x7f, RZ, 0xc0, !PT ;  /* 0x0000007f12ff7812 */ /* 0x040fe2000784c0ff */
[----:B------:R-:W-:Y:S01]  /*a4d0*/  ULDC UR6, c[0x0][0x658] ;  /* 0x0001960000067ab9 */ /* 0x000fe20000000800 */
[----:B------:R-:W-:Y:S01]  /*a4e0*/  ULDC UR5, c[0x0][0x10] ;  /* 0x0000040000057ab9 */ /* 0x000fe20000000800 */
[----:B------:R-:W-:Y:S01]  /*a4f0*/  UMOV UR7, 0xffffffff ;  /* 0xffffffff00077882 */ /* 0x000fe20000000000 */
[----:B------:R-:W-:Y:S01]  /*a500*/  UMOV UR8, 0x1 ;  /* 0x0000000100087882 */ /* 0x000fe20000000000 */
[----:B------:R-:W-:Y:S01]  /*a510*/  UIMAD.WIDE.U32 UR4, UR4, UR5, URZ ;  /* 0x00000005040472a5 */ /* 0x000fe2000f8e003f */
[----:B------:R-:W-:Y:S01]  /*a520*/  LOP3.LUT P0, RZ, R18, 0x1f, RZ, 0xc0, !PT ;  /* 0x0000001f12ff7812 */ /* 0x000fe2000780c0ff */
[----:B------:R-:W-:Y:S01]  /*a530*/  USHF.L.U32 UR7, UR7, UR6, URZ ;  /* 0x0000000607077299 */ /* 0x000fe2000800063f */
[----:B------:R-:W-:Y:S01]  /*a540*/  BSSY B0, `(.L_x_291) ;  /* 0x00000bf000007945 */ /* 0x000fe20003800000 */
[----:B------:R-:W-:Y:S01]  /*a550*/  USHF.L.U32 UR18, UR8, UR6, URZ ;  /* 0x0000000608127299 */ /* 0x000fe2000800063f */
[----:B------:R-:W-:Y:S01]  /*a560*/  IMAD.MOV.U32 R13, RZ, RZ, 0x1 ;  /* 0x00000001ff0d7424 */ /* 0x000fe200078e00ff */
[----:B------:R-:W-:Y:S01]  /*a570*/  LOP3.LUT R11, R19, 0x2, RZ, 0xfc, !PT ;  /* 0x00000002130b7812 */ /* 0x000fe200078efcff */
[----:B------:R-:W-:Y:S01]  /*a580*/  ULDC UR6, c[0x0][0x14] ;  /* 0x0000050000067ab9 */ /* 0x000fe20000000800 */
[----:B------:R-:W-:Y:S01]  /*a590*/  PLOP3.LUT P0, PT, P0, P2, PT, 0x8a, 0x0 ;  /* 0x000000000000781c */ /* 0x000fe20000705172 */
[----:B------:R-:W-:Y:S01]  /*a5a0*/  UIMAD.WIDE.U32 UR20, UR4, UR6, URZ ;  /* 0x00000006041472a5 */ /* 0x000fe2000f8e003f */
[----:B------:R-:W-:Y:S01]  /*a5b0*/  IMAD.MOV.U32 R12, RZ, RZ, RZ ;  /* 0x000000ffff0c7224 */ /* 0x000fe200078e00ff */
[----:B------:R-:W-:-:S02]  /*a5c0*/  UIMAD UR13, UR5, UR6, URZ ;  /* 0x00000006050d72a4 */ /* 0x000fc4000f8e023f */
[----:B------:R-:W-:Y:S01]  /*a5d0*/  ULOP3.LUT UR17, URZ, UR7, URZ, 0x33, !UPT ;  /* 0x000000073f117292 */ /* 0x000fe2000f8e333f */
[----:B0-----:R-:W-:Y:S01]  /*a5e0*/  VIADD R0, R0, 0x1f ;  /* 0x0000001f00007836 */ /* 0x001fe20000000000 */
[----:B------:R-:W-:Y:S01]  /*a5f0*/  UIADD3 UR13, UR21, UR13, URZ ;  /* 0x0000000d150d7290 */ /* 0x000fe2000fffe03f */
[----:B------:R-:W-:-:S03]  /*a600*/  ULDC.64 UR22, c[0x0][0x198] ;  /* 0x0000660000167ab9 */ /* 0x000fc60000000a00 */
[----:B------:R-:W-:-:S04]  /*a610*/  SHF.R.S32.HI R3, RZ, 0x1f, R0 ;  /* 0x0000001fff037819 */ /* 0x000fc80000011400 */
[----:B------:R-:W-:Y:S01]  /*a620*/  LEA.HI R3, R3, R0, RZ, 0x5 ;  /* 0x0000000003037211 */ /* 0x000fe200078f28ff */
[----:B------:R-:W-:-:S03]  /*a630*/  IMAD.MOV.U32 R0, RZ, RZ, 0x1 ;  /* 0x00000001ff007424 */ /* 0x000fc600078e00ff */
[----:B------:R-:W-:-:S05]  /*a640*/  SHF.R.S32.HI R3, RZ, 0x5, R3 ;  /* 0x00000005ff037819 */ /* 0x000fca0000011403 */
[----:B------:R-:W-:-:S07]  /*a650*/  VIADD R10, R3, 0x1 ;  /* 0x00000001030a7836 */ /* 0x000fce0000000000 */
.L_x_303:
[----:B------:R-:W-:-:S03]  /*a660*/  UMOV UR4, 0xffffffff ;  /* 0xffffffff00047882 */ /* 0x000fc60000000000 */
[----:B------:R-:W-:Y:S05]  /*a670*/  BRA.DIV UR4, `(.L_x_292) ;  /* 0x0000001204507947 */ /* 0x000fea000b800000 */
[----:B------:R-:W-:-:S13]  /*a680*/  ELECT P6, URZ, PT ;  /* 0x00000000003f782f */ /* 0x000fda00038c0000 */
.L_x_319:
[----:B------:R-:W0:Y:S01]  /*a690*/  LDC R4, c[0x0][0x28c] ;  /* 0x0000a300ff047b82 */ /* 0x000e220000000800 */
[----:B------:R-:W-:Y:S01]  /*a6a0*/  BSSY B1, `(.L_x_293) ;  /* 0x0000037000017945 */ /* 0x000fe20003800000 */
[----:B0-----:R-:W-:-:S13]  /*a6b0*/  ISETP.LT.OR P6, PT, R4, 0x1, !P6 ;  /* 0x000000010400780c */ /* 0x001fda00077c1670 */
[----:B------:R-:W-:Y:S05]  /*a6c0*/  @P6 BRA `(.L_x_294) ;  /* 0x0000000000d06947 */ /* 0x000fea0003800000 */
[----:B------:R-:W-:Y:S02]  /*a6d0*/  IMAD.SHL.U32 R15, R9, 0x100, RZ ;  /* 0x00000100090f7824 */ /* 0x000fe400078e00ff */
[----:B------:R-:W-:Y:S02]  /*a6e0*/  IMAD.SHL.U32 R18, R7, 0x80, RZ ;  /* 0x0000008007127824 */ /* 0x000fe400078e00ff */
[----:B------:R-:W-:Y:S02]  /*a6f0*/  IMAD.MOV.U32 R20, RZ, RZ, RZ ;  /* 0x000000ffff147224 */ /* 0x000fe400078e00ff */
[----:B------:R-:W-:Y:S02]  /*a700*/  IMAD.MOV.U32 R4, RZ, RZ, R10 ;  /* 0x000000ffff047224 */ /* 0x000fe400078e000a */
[----:B------:R-:W-:Y:S02]  /*a710*/  IMAD.MOV.U32 R5, RZ, RZ, R0 ;  /* 0x000000ffff057224 */ /* 0x000fe400078e0000 */
[----:B------:R-:W-:-:S07]  /*a720*/  IMAD.MOV.U32 R6, RZ, RZ, R12 ;  /* 0x000000ffff067224 */ /* 0x000fce00078e000c */
.L_x_298:
[----:B------:R-:W0:Y:S01]  /*a730*/  S2R R14, SR_CgaCtaId ;  /* 0x00000000000e7919 */ /* 0x000e220000008800 */
[----:B------:R-:W-:Y:S01]  /*a740*/  MOV R7, 0x400 ;  /* 0x0000040000077802 */ /* 0x000fe20000000f00 */
[----:B------:R-:W1:Y:S03]  /*a750*/  @!P2 LDC R9, c[0x0][0x500] ;  /* 0x00014000ff09ab82 */ /* 0x000e660000000800 */
[----:B0-----:R-:W-:Y:S02]  /*a760*/  LEA R21, R14, R7, 0x18 ;  /* 0x000000070e157211 */ /* 0x001fe400078ec0ff */
[----:B------:R-:W-:-:S03]  /*a770*/  SHF.L.U32 R7, R5, 0x1f, RZ ;  /* 0x0000001f05077819 */ /* 0x000fc600000006ff */
[----:B------:R-:W-:-:S04]  /*a780*/  IMAD R14, R6, 0x8, R21 ;  /* 0x00000008060e7824 */ /* 0x000fc800078e0215 */
[----:B------:R-:W0:Y:S02]  /*a790*/  SYNCS.PHASECHK.TRANS64.TRYWAIT P1, [R14+URZ+0x48], R7 ;  /* 0x000048070e0075a7 */ /* 0x000e24000802017f */
[----:B01----:R-:W-:Y:S05]  /*a7a0*/  @!P1 BRA `(.L_x_295) ;  /* 0x0000001000249947 */ /* 0x003fea0003800000 */
.L_x_320:
[----:B0-----:R-:W-:Y:S01]  /*a7b0*/  PRMT R7, R11, 0x9910, RZ ;  /* 0x000099100b077816 */ /* 0x001fe200000000ff */
[----:B------:R0:W-:Y:S03]  /*a7c0*/  @!P2 SYNCS.ARRIVE.TRANS64 RZ, [R14+URZ], R9 ;  /* 0x000000090effa9a7 */ /* 0x0001e6000800003f */
[----:B------:R-:W-:-:S13]  /*a7d0*/  ISETP.NE.AND P1, PT, R7, 0x2, PT ;  /* 0x000000020700780c */ /* 0x000fda0003f25270 */
[----:B0-----:R-:W-:Y:S05]  /*a7e0*/  @P1 BRA `(.L_x_296) ;  /* 0x0000000000041947 */ /* 0x001fea0003800000 */
[----:B------:R-:W-:Y:S01]  /*a7f0*/  BPT.TRAP 0x1 ;  /* 0x000000040000795c */ /* 0x000fe20000300000 */
.L_x_296:
[----:B------:R-:W-:Y:S05]  /*a800*/  @P0 BRA `(.L_x_297) ;  /* 0x0000000000040947 */ /* 0x000fea0003800000 */
[----:B------:R-:W-:Y:S01]  /*a810*/  BPT.TRAP 0x1 ;  /* 0x000000040000795c */ /* 0x000fe20000300000 */
.L_x_297:
[--C-:B------:R-:W-:Y:S01]  /*a820*/  IMAD R7, R6, 0x2000, R21.reuse ;  /* 0x0000200006077824 */ /* 0x100fe200078e0215 */
[----:B------:R-:W-:Y:S01]  /*a830*/  R2UR UR9, R14 ;  /* 0x000000000e0972ca */ /* 0x000fe200000e0000 */
[----:B------:R-:W-:Y:S01]  /*a840*/  IMAD R21, R6, 0x4000, R21 ;  /* 0x0000400006157824 */ /* 0x000fe200078e0215 */
[----:B------:R-:W-:Y:S01]  /*a850*/  UIADD3 UR4, UP0, UR22, 0xf0, URZ ;  /* 0x000000f016047890 */ /* 0x000fe2000ff1e03f */
[----:B------:R-:W-:Y:S01]  /*a860*/  VIADD R4, R4, 0xffffffff ;  /* 0xffffffff04047836 */ /* 0x000fe20000000000 */
[----:B------:R-:W-:Y:S01]  /*a870*/  R2UR UR5, R7 ;  /* 0x00000000070572ca */ /* 0x000fe200000e0000 */
[----:B------:R-:W-:Y:S01]  /*a880*/  UIADD3 UR24, UP1, UR22, 0x1f0, URZ ;  /* 0x000001f016187890 */ /* 0x000fe2000ff3e03f */
[----:B------:R-:W-:Y:S01]  /*a890*/  R2UR UR8, R21 ;  /* 0x00000000150872ca */ /* 0x000fe200000e0000 */
[----:B------:R-:W-:Y:S01]  /*a8a0*/  VIADD R6, R6, 0x1 ;  /* 0x0000000106067836 */ /* 0x000fe20000000000 */
[----:B------:R-:W-:Y:S01]  /*a8b0*/  R2UR UR11, R18 ;  /* 0x00000000120b72ca */ /* 0x000fe200000e0000 */
[----:B------:R-:W-:Y:S01]  /*a8c0*/  UIADD3.X UR25, URZ, UR23, URZ, UP1, !UPT ;  /* 0x000000173f197290 */ /* 0x000fe20008ffe43f */
[----:B------:R-:W-:Y:S01]  /*a8d0*/  R2UR UR10, R20 ;  /* 0x00000000140a72ca */ /* 0x000fe200000e0000 */
[----:B------:R-:W-:Y:S01]  /*a8e0*/  UMOV UR6, 0x0 ;  /* 0x0000000000067882 */ /* 0x000fe20000000000 */
[----:B------:R-:W-:Y:S01]  /*a8f0*/  R2UR UR12, R8 ;  /* 0x00000000080c72ca */ /* 0x000fe200000e0000 */
[----:B------:R-:W-:Y:S01]  /*a900*/  UMOV UR7, 0x10000000 ;  /* 0x1000000000077882 */ /* 0x000fe20000000000 */
[----:B------:R-:W-:Y:S01]  /*a910*/  R2UR UR19, R15 ;  /* 0x000000000f1372ca */ /* 0x000fe200000e0000 */
[----:B------:R-:W-:Y:S01]  /*a920*/  VIADD R20, R20, 0x20 ;  /* 0x0000002014147836 */ /* 0x000fe20000000000 */
[----:B------:R-:W-:Y:S01]  /*a930*/  ISETP.GT.AND P3, PT, R4, 0x1, PT ;  /* 0x000000010400780c */ /* 0x000fe20003f64270 */
[----:B------:R-:W-:Y:S01]  /*a940*/  UIADD3 UR14, UR5, 0x180, URZ ;  /* 0x00000180050e7890 */ /* 0x000fe2000fffe03f */
[----:B------:R-:W-:Y:S01]  /*a950*/  ISETP.NE.AND P1, PT, R6, 0x9, PT ;  /* 0x000000090600780c */ /* 0x000fe20003f25270 */
[----:B------:R-:W-:-:S02]  /*a960*/  UIADD3.X UR5, URZ, UR23, URZ, UP0, !UPT ;  /* 0x000000173f057290 */ /* 0x000fc400087fe43f */
[----:B------:R-:W-:Y:S01]  /*a970*/  UIADD3 UR15, UR8, 0x12180, URZ ;  /* 0x00012180080f7890 */ /* 0x000fe2000fffe03f */
[----:B------:R-:W-:Y:S02]  /*a980*/  SEL R14, RZ, 0x1, P1 ;  /* 0x00000001ff0e7807 */ /* 0x000fe40000800000 */
[----:B------:R-:W-:Y:S01]  /*a990*/  UMOV UR8, UR14 ;  /* 0x0000000e00087c82 */ /* 0x000fe20008000000 */
[----:B------:R-:W-:Y:S02]  /*a9a0*/  SEL R6, R6, RZ, P1 ;  /* 0x000000ff06067207 */ /* 0x000fe40000800000 */
[----:B------:R-:W-:Y:S01]  /*a9b0*/  LOP3.LUT R5, R5, R14, RZ, 0x3c, !PT ;  /* 0x0000000e05057212 */ /* 0x000fe200078e3cff */
[----:B------:R0:W-:Y:S02]  /*a9c0*/  UTMALDG.3D [UR8], [UR4], desc[UR6] ;  /* 0x00000608040075b4 */ /* 0x0001e40008011000 */
[----:B0-----:R-:W-:Y:S01]  /*a9d0*/  UMOV UR8, UR15 ;  /* 0x0000000f00087c82 */ /* 0x001fe20008000000 */
[----:B------:R-:W-:-:S02]  /*a9e0*/  UMOV UR11, UR19 ;  /* 0x00000013000b7c82 */ /* 0x000fc40008000000 */
[----:B------:R0:W-:Y:S02]  /*a9f0*/  UTMALDG.3D [UR8], [UR24], desc[UR6] ;  /* 0x00000608180075b4 */ /* 0x0001e40008011000 */
[----:B0-----:R-:W-:Y:S05]  /*aa00*/  @P3 BRA `(.L_x_298) ;  /* 0xfffffffc00483947 */ /* 0x001fea000383ffff */
.L_x_294:
[----:B------:R-:W-:Y:S05]  /*aa10*/  BSYNC B1 ;  /* 0x0000000000017941 */ /* 0x000fea0003800000 */
.L_x_293:
[----:B------:R-:W-:Y:S01]  /*aa20*/  LOP3.LUT P3, RZ, R13, 0xff, RZ, 0xc0, !PT ;  /* 0x000000ff0dff7812 */ /* 0x000fe2000786c0ff */
[----:B------:R-:W-:Y:S01]  /*aa30*/  IMAD.IADD R12, R3, 0x1, R12 ;  /* 0x00000001030c7824 */ /* 0x000fe200078e020c */
[----:B------:R-:W-:Y:S01]  /*aa40*/  IADD3 R16, P4, R16, UR20, RZ ;  /* 0x0000001410107c10 */ /* 0x000fe2000ff9e0ff */
[----:B------:R-:W-:Y:S01]  /*aa50*/  ULDC.64 UR4, c[0x0][0x650] ;  /* 0x0001940000047ab9 */ /* 0x000fe20000000a00 */
[----:B------:R-:W-:Y:S01]  /*aa60*/  BSSY B1, `(.L_x_299) ;  /* 0x000006a000017945 */ /* 0x000fe20003800000 */
[----:B------:R-:W-:Y:S01]  /*aa70*/  IMAD.MOV.U32 R9, RZ, RZ, -0x1 ;  /* 0xffffffffff097424 */ /* 0x000fe200078e00ff */
[----:B------:R-:W-:Y:S01]  /*aa80*/  ISETP.GT.U32.AND P1, PT, R12, 0x8, PT ;  /* 0x000000080c00780c */ /* 0x000fe20003f24070 */
[----:B------:R-:W-:Y:S01]  /*aa90*/  IMAD.MOV.U32 R8, RZ, RZ, -0x1 ;  /* 0xffffffffff087424 */ /* 0x000fe200078e00ff */
[----:B------:R-:W-:Y:S02]  /*aaa0*/  IADD3.X R17, R17, UR13, RZ, P4, !PT ;  /* 0x0000000d11117c10 */ /* 0x000fe4000a7fe4ff */
[----:B------:R-:W-:-:S02]  /*aab0*/  ISETP.LT.U32.AND P1, PT, R3, 0x9, P1 ;  /* 0x000000090300780c */ /* 0x000fc40000f21070 */
[----:B------:R-:W-:Y:S01]  /*aac0*/  PRMT R13, RZ, 0x7610, R13 ;  /* 0x00007610ff0d7816 */ /* 0x000fe2000000000d */
[----:B------:R-:W0:Y:S01]  /*aad0*/  @P3 S2R R5, SR_CgaCtaId ;  /* 0x0000000000053919 */ /* 0x000e220000008800 */
[----:B------:R-:W-:-:S04]  /*aae0*/  @P3 MOV R4, 0x400 ;  /* 0x0000040000043802 */ /* 0x000fc80000000f00 */
[----:B0-----:R-:W-:Y:S01]  /*aaf0*/  @P3 LEA R6, R5, R4, 0x18 ;  /* 0x0000000405063211 */ /* 0x001fe200078ec0ff */
[----:B------:R-:W-:-:S03]  /*ab00*/  IMAD.WIDE.U32 R4, R12, 0x38e38e39, RZ ;  /* 0x38e38e390c047825 */ /* 0x000fc600078e00ff */
[----:B------:R0:W-:Y:S01]  /*ab10*/  @P3 SYNCS.ARRIVE.TRANS64.A1T0 RZ, [R6+URZ+0xa8], RZ ;  /* 0x0000a8ff06ff39a7 */ /* 0x0001e2000810003f */
[----:B------:R-:W-:Y:S02]  /*ab20*/  ISETP.GE.U32.AND P3, PT, R3, 0x9, PT ;  /* 0x000000090300780c */ /* 0x000fe40003f66070 */
[----:B------:R-:W-:Y:S02]  /*ab30*/  SHF.R.U32.HI R7, RZ, 0x1, R5 ;  /* 0x00000001ff077819 */ /* 0x000fe40000011605 */
[----:B------:R-:W-:Y:S02]  /*ab40*/  SEL R5, RZ, 0x1, !P1 ;  /* 0x00000001ff057807 */ /* 0x000fe40004800000 */
[----:B------:R-:W-:Y:S01]  /*ab50*/  ISETP.GE.U32.AND P1, PT, R16, UR4, PT ;  /* 0x0000000410007c0c */ /* 0x000fe2000bf26070 */
[----:B------:R-:W-:Y:S01]  /*ab60*/  IMAD R12, R7, -0x9, R12 ;  /* 0xfffffff7070c7824 */ /* 0x000fe200078e020c */
[----:B------:R-:W-:Y:S02]  /*ab70*/  LOP3.LUT R0, R0, R5, RZ, 0x3c, !PT ;  /* 0x0000000500007212 */ /* 0x000fe400078e3cff */
[----:B------:R-:W-:-:S02]  /*ab80*/  ISETP.GE.U32.AND.EX P1, PT, R17, UR5, PT, P1 ;  /* 0x0000000511007c0c */ /* 0x000fc4000bf26110 */
[----:B------:R-:W-:Y:S02]  /*ab90*/  PRMT R4, RZ, 0x7610, R4 ;  /* 0x00007610ff047816 */ /* 0x000fe40000000004 */
[----:B------:R-:W-:Y:S01]  /*aba0*/  @P3 LOP3.LUT R0, R0, 0x1, R7, 0x78, !PT ;  /* 0x0000000100003812 */ /* 0x000fe200078e7807 */
[----:B------:R-:W-:-:S08]  /*abb0*/  IMAD.MOV.U32 R7, RZ, RZ, -0x1 ;  /* 0xffffffffff077424 */ /* 0x000fd000078e00ff */
[----:B0-----:R-:W-:Y:S05]  /*abc0*/  @P1 BRA `(.L_x_300) ;  /* 0x00000004004c1947 */ /* 0x001fea0003800000 */
[----:B------:R-:W-:Y:S01]  /*abd0*/  ULDC.64 UR4, c[0x0][0x628] ;  /* 0x00018a0000047ab9 */ /* 0x000fe20000000a00 */
[----:B------:R-:W0:Y:S01]  /*abe0*/  S2R R15, SR_CTAID.X ;  /* 0x00000000000f7919 */ /* 0x000e220000002500 */
[----:B------:R-:W-:Y:S01]  /*abf0*/  ISETP.NE.U32.AND P1, PT, RZ, UR4, PT ;  /* 0x00000004ff007c0c */ /* 0x000fe2000bf25070 */
[----:B------:R-:W-:Y:S01]  /*ac00*/  ULDC UR7, c[0x0][0x630] ;  /* 0x00018c0000077ab9 */ /* 0x000fe20000000800 */
[----:B------:R-:W-:Y:S01]  /*ac10*/  IMAD.MOV.U32 R4, RZ, RZ, R16 ;  /* 0x000000ffff047224 */ /* 0x000fe200078e0010 */
[----:B------:R-:W1:Y:S01]  /*ac20*/  S2R R14, SR_CTAID.Y ;  /* 0x00000000000e7919 */ /* 0x000e620000002600 */
[----:B------:R-:W-:Y:S01]  /*ac30*/  ISETP.NE.AND.EX P1, PT, RZ, UR5, PT, P1 ;  /* 0x00000005ff007c0c */ /* 0x000fe2000bf25310 */
[----:B------:R-:W-:-:S12]  /*ac40*/  IMAD.MOV.U32 R5, RZ, RZ, R17 ;  /* 0x000000ffff057224 */ /* 0x000fd800078e0011 */
[----:B------:R-:W-:Y:S05]  /*ac50*/  @!P1 BRA `(.L_x_301) ;  /* 0x0000000000289947 */ /* 0x000fea0003800000 */
[----:B------:R-:W-:Y:S02]  /*ac60*/  ULDC UR6, c[0x0][0x634] ;  /* 0x00018d0000067ab9 */ /* 0x000fe40000000800 */
[----:B------:R-:W-:-:S05]  /*ac70*/  IADD3 R9, P1, R16, UR6, RZ ;  /* 0x0000000610097c10 */ /* 0x000fca000ff3e0ff */
[----:B------:R-:W-:-:S04]  /*ac80*/  IMAD.X R21, RZ, RZ, R17, P1 ;  /* 0x000000ffff157224 */ /* 0x000fc800008e0611 */
[----:B------:R-:W-:-:S04]  /*ac90*/  IMAD.WIDE.U32 R6, R21, UR4, RZ ;  /* 0x0000000415067c25 */ /* 0x000fc8000f8e00ff */
[----:B------:R-:W-:-:S04]  /*aca0*/  IMAD.WIDE.U32 R6, P1, R9, UR5, R6 ;  /* 0x0000000509067c25 */ /* 0x000fc8000f820006 */
[----:B------:R-:W-:-:S04]  /*acb0*/  IMAD.WIDE.U32 R8, R9, UR4, RZ ;  /* 0x0000000409087c25 */ /* 0x000fc8000f8e00ff */
[----:B------:R-:W-:Y:S01]  /*acc0*/  IMAD.X R5, RZ, RZ, RZ, P1 ;  /* 0x000000ffff057224 */ /* 0x000fe200008e06ff */
[----:B------:R-:W-:Y:S01]  /*acd0*/  IADD3 RZ, P1, R9, R6, RZ ;  /* 0x0000000609ff7210 */ /* 0x000fe20007f3e0ff */
[----:B------:R-:W-:-:S04]  /*ace0*/  IMAD.MOV.U32 R4, RZ, RZ, R7 ;  /* 0x000000ffff047224 */ /* 0x000fc800078e0007 */
[----:B------:R-:W-:-:S08]  /*acf0*/  IMAD.WIDE.U32.X R4, R21, UR5, R4, P1 ;  /* 0x0000000515047c25 */ /* 0x000fd000088e0404 */
.L_x_301:
[--C-:B------:R-:W-:Y:S01]  /*ad00*/  SHF.R.U64 R8, R4, UR7, R5.reuse ;  /* 0x0000000704087c19 */ /* 0x100fe20008001205 */
[----:B------:R-:W-:Y:S01]  /*ad10*/  ULDC.64 UR4, c[0x0][0x620] ;  /* 0x0001880000047ab9 */ /* 0x000fe20000000a00 */
[----:B------:R-:W-:Y:S01]  /*ad20*/  SHF.R.U32.HI R4, RZ, UR7, R5 ;  /* 0x00000007ff047c19 */ /* 0x000fe20008011605 */
[----:B------:R-:W2:Y:S01]  /*ad30*/  LDC R24, c[0x0][0x144] ;  /* 0x00005100ff187b82 */ /* 0x000ea20000000800 */
[----:B------:R-:W-:Y:S01]  /*ad40*/  IADD3 R7, P1, RZ, -R8, RZ ;  /* 0x80000008ff077210 */ /* 0x000fe20007f3e0ff */
[----:B------:R-:W-:Y:S01]  /*ad50*/  ULDC.64 UR8, c[0x0][0x640] ;  /* 0x0001900000087ab9 */ /* 0x000fe20000000a00 */
[----:B0-----:R-:W-:Y:S01]  /*ad60*/  I2FP.F32.U32 R9, R15 ;  /* 0x0000000f00097245 */ /* 0x001fe20000201000 */
[----:B------:R-:W-:Y:S02]  /*ad70*/  ULDC UR6, c[0x0][0x608] ;  /* 0x0001820000067ab9 */ /* 0x000fe40000000800 */
[----:B------:R-:W-:Y:S01]  /*ad80*/  IMAD.X R4, RZ, RZ, ~R4, P1 ;  /* 0x000000ffff047224 */ /* 0x000fe200008e0e04 */
[----:B------:R-:W-:Y:S01]  /*ad90*/  ISETP.NE.U32.AND P1, PT, RZ, UR8, PT ;  /* 0x00000008ff007c0c */ /* 0x000fe2000bf25070 */
[----:B------:R-:W0:Y:S02]  /*ada0*/  LDC R21, c[0x0][0x148] ;  /* 0x00005200ff157b82 */ /* 0x000e240000000800 */
[----:B------:R-:W-:Y:S01]  /*adb0*/  IMAD R6, R4, UR4, RZ ;  /* 0x0000000404067c24 */ /* 0x000fe2000f8e02ff */
[----:B------:R-:W-:Y:S01]  /*adc0*/  ISETP.NE.AND.EX P1, PT, RZ, UR9, PT, P1 ;  /* 0x00000009ff007c0c */ /* 0x000fe2000bf25310 */
[----:B------:R-:W-:Y:S01]  /*add0*/  IMAD.WIDE.U32 R4, R7, UR4, R16 ;  /* 0x0000000407047c25 */ /* 0x000fe2000f8e0010 */
[----:B------:R-:W-:-:S03]  /*ade0*/  ULDC UR4, c[0x0][0x150] ;  /* 0x0000540000047ab9 */ /* 0x000fc60000000800 */
[----:B------:R-:W-:Y:S02]  /*adf0*/  IMAD R7, R7, UR5, R6 ;  /* 0x0000000507077c24 */ /* 0x000fe4000f8e0206 */
[----:B------:R-:W-:Y:S01]  /*ae00*/  FMUL R6, R9, UR4 ;  /* 0x0000000409067c20 */ /* 0x000fe20008400000 */
[----:B------:R-:W-:Y:S01]  /*ae10*/  ULDC UR4, c[0x0][0x618] ;  /* 0x0001860000047ab9 */ /* 0x000fe20000000800 */
[----:B------:R-:W-:Y:S01]  /*ae20*/  ULDC UR5, c[0x0][0x154] ;  /* 0x0000550000057ab9 */ /* 0x000fe20000000800 */
[----:B------:R-:W-:-:S03]  /*ae30*/  IMAD.IADD R5, R5, 0x1, R7 ;  /* 0x0000000105057824 */ /* 0x000fc600078e0207 */
[----:B------:R-:W3:Y:S02]  /*ae40*/  F2I.U32.TRUNC.NTZ R6, R6 ;  /* 0x0000000600067305 */ /* 0x000ee4000020f000 */
[----:B------:R-:W-:Y:S02]  /*ae50*/  SHF.R.U64 R9, R4, UR4, R5 ;  /* 0x0000000404097c19 */ /* 0x000fe40008001205 */
[----:B-1----:R-:W-:-:S05]  /*ae60*/  I2FP.F32.U32 R4, R14 ;  /* 0x0000000e00047245 */ /* 0x002fca0000201000 */
[----:B------:R-:W-:Y:S01]  /*ae70*/  FMUL R22, R4, UR5 ;  /* 0x0000000504167c20 */ /* 0x000fe20008400000 */
[----:B------:R-:W-:Y:S01]  /*ae80*/  SHF.R.U32.HI R4, RZ, UR4, R5 ;  /* 0x00000004ff047c19 */ /* 0x000fe20008011605 */
[----:B------:R-:W-:-:S03]  /*ae90*/  ULDC UR4, c[0x0][0x658] ;  /* 0x0001960000047ab9 */ /* 0x000fc60000000800 */
[--C-:B------:R-:W-:Y:S01]  /*aea0*/  SHF.R.U64 R20, R9, UR6, R4.reuse ;  /* 0x0000000609147c19 */ /* 0x100fe20008001204 */
[----:B------:R-:W1:Y:S01]  /*aeb0*/  F2I.U32.TRUNC.NTZ R22, R22 ;  /* 0x0000001600167305 */ /* 0x000e62000020f000 */
[----:B------:R-:W-:Y:S01]  /*aec0*/  SHF.R.U32.HI R5, RZ, UR6, R4 ;  /* 0x00000006ff057c19 */ /* 0x000fe20008011604 */
[----:B---3--:R-:W-:-:S03]  /*aed0*/  IMAD.MOV R6, RZ, RZ, -R6 ;  /* 0x000000ffff067224 */ /* 0x008fc600078e0a06 */
[----:B------:R-:W-:Y:S01]  /*aee0*/  SHF.R.U64 R18, R20, UR4, R5 ;  /* 0x0000000414127c19 */ /* 0x000fe20008001205 */
[----:B--2---:R-:W-:Y:S01]  /*aef0*/  IMAD R15, R24, R6, R15 ;  /* 0x00000006180f7224 */ /* 0x004fe200078e020f */
[----:B------:R-:W-:-:S03]  /*af00*/  SHF.R.U32.HI R23, RZ, UR4, R5 ;  /* 0x00000004ff177c19 */ /* 0x000fc60008011605 */
[----:B------:R-:W-:Y:S02]  /*af10*/  IMAD.MOV.U32 R4, RZ, RZ, R18 ;  /* 0x000000ffff047224 */ /* 0x000fe400078e0012 */
[----:B------:R-:W-:Y:S01]  /*af20*/  IMAD.MOV.U32 R5, RZ, RZ, R23 ;  /* 0x000000ffff057224 */ /* 0x000fe200078e0017 */
[----:B-1----:R-:W-:Y:S06]  /*af30*/  @!P1 BRA `(.L_x_302) ;  /* 0x0000000000289947 */ /* 0x002fec0003800000 */
[----:B------:R-:W-:Y:S02]  /*af40*/  ULDC UR4, c[0x0][0x64c] ;  /* 0x0001930000047ab9 */ /* 0x000fe40000000800 */
[----:B------:R-:W-:-:S05]  /*af50*/  IADD3 R5, P1, R18, UR4, RZ ;  /* 0x0000000412057c10 */ /* 0x000fca000ff3e0ff */
[----:B------:R-:W-:-:S04]  /*af60*/  IMAD.X R23, RZ, RZ, R23, P1 ;  /* 0x000000ffff177224 */ /* 0x000fc800008e0617 */
[----:B------:R-:W-:-:S04]  /*af70*/  IMAD.WIDE.U32 R6, R23, UR8, RZ ;  /* 0x0000000817067c25 */ /* 0x000fc8000f8e00ff */
[----:B------:R-:W-:-:S04]  /*af80*/  IMAD.WIDE.U32 R6, P1, R5, UR9, R6 ;  /* 0x0000000905067c25 */ /* 0x000fc8000f820006 */
[----:B------:R-:W-:-:S04]  /*af90*/  IMAD.WIDE.U32 R4, R5, UR8, RZ ;  /* 0x0000000805047c25 */ /* 0x000fc8000f8e00ff */
[----:B------:R-:W-:Y:S01]  /*afa0*/  IMAD.MOV.U32 R4, RZ, RZ, R7 ;  /* 0x000000ffff047224 */ /* 0x000fe200078e0007 */
[----:B------:R-:W-:Y:S01]  /*afb0*/  IADD3 RZ, P3, R5, R6, RZ ;  /* 0x0000000605ff7210 */ /* 0x000fe20007f7e0ff */
[----:B------:R-:W-:-:S04]  /*afc0*/  IMAD.X R5, RZ, RZ, RZ, P1 ;  /* 0x000000ffff057224 */ /* 0x000fc800008e06ff */
[----:B------:R-:W-:-:S08]  /*afd0*/  IMAD.WIDE.U32.X R4, R23, UR9, R4, P3 ;  /* 0x0000000917047c25 */ /* 0x000fd000098e0404 */
.L_x_302:
[----:B------:R-:W-:Y:S01]  /*afe0*/  ISETP.NE.AND P1, PT, R2, 0x1, PT ;  /* 0x000000010200780c */ /* 0x000fe20003f25270 */
[----:B------:R-:W-:Y:S01]  /*aff0*/  ULDC UR4, c[0x0][0x648] ;  /* 0x0001920000047ab9 */ /* 0x000fe20000000800 */
[----:B------:R-:W-:Y:S01]  /*b000*/  LOP3.LUT R20, R20, UR17, RZ, 0xc0, !PT ;  /* 0x0000001114147c12 */ /* 0x000fe2000f8ec0ff */
[----:B------:R-:W-:Y:S01]  /*b010*/  IMAD.MOV R22, RZ, RZ, -R22 ;  /* 0x000000ffff167224 */ /* 0x000fe200078e0a16 */
[----:B------:R-:W-:Y:S01]  /*b020*/  SHF.R.U64 R5, R4, UR4, R5 ;  /* 0x0000000404057c19 */ /* 0x000fe20008001205 */
[----:B------:R-:W-:Y:S01]  /*b030*/  ULDC UR4, c[0x0][0x638] ;  /* 0x00018e0000047ab9 */ /* 0x000fe20000000800 */
[----:B------:R-:W-:Y:S01]  /*b040*/  LOP3.LUT R9, R9, UR16, RZ, 0xc0, !PT ;  /* 0x0000001009097c12 */ /* 0x000fe2000f8ec0ff */
[----:B------:R-:W-:Y:S01]  /*b050*/  ULDC UR5, c[0x0][0x610] ;  /* 0x0001840000057ab9 */ /* 0x000fe20000000800 */
[----:B------:R-:W-:Y:S02]  /*b060*/  IMAD.MOV.U32 R4, RZ, RZ, 0x1 ;  /* 0x00000001ff047424 */ /* 0x000fe400078e00ff */
[----:B------:R-:W-:-:S02]  /*b070*/  IMAD.MOV R7, RZ, RZ, -R5 ;  /* 0x000000ffff077224 */ /* 0x000fc400078e0a05 */
[----:B------:R-:W-:Y:S02]  /*b080*/  IMAD R20, R5, UR18, R20 ;  /* 0x0000001205147c24 */ /* 0x000fe4000f8e0214 */
[----:B0-----:R-:W-:Y:S02]  /*b090*/  @P1 IMAD R15, R21, R22, R14 ;  /* 0x00000016150f1224 */ /* 0x001fe400078e020e */
[----:B------:R-:W-:Y:S01]  /*b0a0*/  IMAD R18, R7, UR4, R18 ;  /* 0x0000000407127c24 */ /* 0x000fe2000f8e0212 */
[----:B------:R-:W-:Y:S01]  /*b0b0*/  ULDC UR4, c[0x0][0x600] ;  /* 0x0001800000047ab9 */ /* 0x000fe20000000800 */
[----:B------:R-:W-:Y:S02]  /*b0c0*/  IMAD R15, R20, UR5, R15 ;  /* 0x00000005140f7c24 */ /* 0x000fe4000f8e020f */
[----:B------:R-:W-:-:S05]  /*b0d0*/  IMAD R18, R18, UR4, R9 ;  /* 0x0000000412127c24 */ /* 0x000fca000f8e0209 */
[----:B------:R-:W-:Y:S02]  /*b0e0*/  SEL R9, R18, R15, !P1 ;  /* 0x0000000f12097207 */ /* 0x000fe40004800000 */
[----:B------:R-:W-:-:S07]  /*b0f0*/  SEL R7, R15, R18, !P1 ;  /* 0x000000120f077207 */ /* 0x000fce0004800000 */
.L_x_300:
[----:B------:R-:W-:Y:S05]  /*b100*/  BSYNC B1 ;  /* 0x0000000000017941 */ /* 0x000fea0003800000 */
.L_x_299:
[----:B------:R-:W-:-:S13]  /*b110*/  LOP3.LUT P1, RZ, R4, 0xff, RZ, 0xc0, !PT ;  /* 0x000000ff04ff7812 */ /* 0x000fda000782c0ff */
[----:B------:R-:W-:Y:S05]  /*b120*/  @P1 BRA `(.L_x_303) ;  /* 0xfffffff4004c1947 */ /* 0x000fea000383ffff */
[----:B------:R-:W-:Y:S05]  /*b130*/  BSYNC B0 ;  /* 0x0000000000007941 */ /* 0x000fea0003800000 */
.L_x_291:
[----:B------:R-:W-:-:S03]  /*b140*/  UMOV UR4, 0xffffffff ;  /* 0xffffffff00047882 */ /* 0x000fc60000000000 */
[----:B------:R-:W-:Y:S05]  /*b150*/  BRA.DIV UR4, `(.L_x_304) ;  /* 0x0000000604cc7947 */ /* 0x000fea000b800000 */
[----:B------:R-:W-:-:S13]  /*b160*/  ELECT P6, URZ, PT ;  /* 0x00000000003f782f */ /* 0x000fda00038c0000 */
.L_x_323:
[----:B------:R-:W-:Y:S04]  /*b170*/  BSSY B0, `(.L_x_305) ;  /* 0x0000058000007945 */ /* 0x000fe80003800000 */
[----:B------:R-:W-:Y:S05]  /*b180*/  @!P6 BRA `(.L_x_306) ;  /* 0x000000040058e947 */ /* 0x000fea0003800000 */
[----:B------:R-:W-:-:S04]  /*b190*/  LOP3.LUT R19, R19, 0x2, RZ, 0xfc, !PT ;  /* 0x0000000213137812 */ /* 0x000fc800078efcff */
[----:B------:R-:W-:-:S13]  /*b1a0*/  ISETP.NE.AND P0, PT, R19, 0x3, PT ;  /* 0x000000031300780c */ /* 0x000fda0003f05270 */
[----:B------:R-:W-:Y:S05]  /*b1b0*/  @!P0 BRA `(.L_x_307) ;  /* 0x0000000000048947 */ /* 0x000fea0003800000 */
[----:B------:R-:W-:Y:S01]  /*b1c0*/  BPT.TRAP 0x1 ;  /* 0x000000040000795c */ /* 0x000fe20000300000 */
.L_x_307:
[----:B------:R-:W0:Y:S01]  /*b1d0*/  S2R R3, SR_CgaCtaId ;  /* 0x0000000000037919 */ /* 0x000e220000008800 */
[----:B------:R-:W-:-:S04]  /*b1e0*/  MOV R2, 0x400 ;  /* 0x0000040000027802 */ /* 0x000fc80000000f00 */
[----:B0-----:R-:W-:Y:S02]  /*b1f0*/  LEA R3, R3, R2, 0x18 ;  /* 0x0000000203037211 */ /* 0x001fe400078ec0ff */
[----:B------:R-:W-:-:S03]  /*b200*/  SHF.L.U32 R2, R0, 0x1f, RZ ;  /* 0x0000001f00027819 */ /* 0x000fc600000006ff */
[----:B------:R-:W-:-:S04]  /*b210*/  VIADD R3, R3, 0x48 ;  /* 0x0000004803037836 */ /* 0x000fc80000000000 */
[C---:B------:R-:W-:Y:S02]  /*b220*/  IMAD R7, R12.reuse, 0x8, R3 ;  /* 0x000000080c077824 */ /* 0x040fe400078e0203 */
[----:B------:R-:W-:Y:S02]  /*b230*/  VIADD R12, R12, 0x1 ;  /* 0x000000010c0c7836 */ /* 0x000fe40000000000 */
[----:B------:R-:W0:Y:S03]  /*b240*/  SYNCS.PHASECHK.TRANS64.TRYWAIT P0, [R7+URZ], R2 ;  /* 0x00000002070075a7 */ /* 0x000e26000800017f */
[----:B------:R-:W-:-:S04]  /*b250*/  ISETP.NE.AND P1, PT, R12, 0x9, PT ;  /* 0x000000090c00780c */ /* 0x000fc80003f25270 */
[----:B------:R-:W-:Y:S02]  /*b260*/  SEL R5, RZ, 0x1, P1 ;  /* 0x00000001ff057807 */ /* 0x000fe40000800000 */
[----:B------:R-:W-:Y:S02]  /*b270*/  SEL R12, R12, RZ, P1 ;  /* 0x000000ff0c0c7207 */ /* 0x000fe40000800000 */
[----:B------:R-:W-:-:S03]  /*b280*/  LOP3.LUT R5, R0, R5, RZ, 0x3c, !PT ;  /* 0x0000000500057212 */ /* 0x000fc600078e3cff */
[----:B------:R-:W-:Y:S01]  /*b290*/  IMAD R9, R12, 0x8, R3 ;  /* 0x000000080c097824 */ /* 0x000fe200078e0203 */
[----:B------:R-:W-:Y:S01]  /*b2a0*/  SHF.L.U32 R4, R5, 0x1f, RZ ;  /* 0x0000001f05047819 */ /* 0x000fe200000006ff */
[----:B0-----:R-:W-:Y:S06]  /*b2b0*/  @!P0 BRA `(.L_x_308) ;  /* 0x0000000400948947 */ /* 0x001fec0003800000 */
.L_x_324:
[----:B------:R-:W1:Y:S01]  /*b2c0*/  SYNCS.PHASECHK.TRANS64.TRYWAIT P0, [R9+URZ], R4 ;  /* 0x00000004090075a7 */ /* 0x000e62000800017f */
[----:B------:R-:W-:-:S05]  /*b2d0*/  VIADD R0, R12, 0x1 ;  /* 0x000000010c007836 */ /* 0x000fca0000000000 */
[----:B------:R-:W-:-:S04]  /*b2e0*/  ISETP.NE.AND P1, PT, R0, 0x9, PT ;  /* 0x000000090000780c */ /* 0x000fc80003f25270 */
[----:B0-----:R-:W-:Y:S02]  /*b2f0*/  SEL R2, RZ, 0x1, P1 ;  /* 0x00000001ff027807 */ /* 0x001fe40000800000 */
[----:B------:R-:W-:Y:S02]  /*b300*/  SEL R0, R0, RZ, P1 ;  /* 0x000000ff00007207 */ /* 0x000fe40000800000 */
[----:B------:R-:W-:-:S03]  /*b310*/  LOP3.LUT R7, R5, R2, RZ, 0x3c, !PT ;  /* 0x0000000205077212 */ /* 0x000fc600078e3cff */
[----:B------:R-:W-:Y:S01]  /*b320*/  IMAD R6, R0, 0x8, R3 ;  /* 0x0000000800067824 */ /* 0x000fe200078e0203 */
[----:B------:R-:W-:Y:S01]  /*b330*/  SHF.L.U32 R5, R7, 0x1f, RZ ;  /* 0x0000001f07057819 */ /* 0x000fe200000006ff */
[----:B-1----:R-:W-:Y:S06]  /*b340*/  @!P0 BRA `(.L_x_309) ;  /* 0x0000000400848947 */ /* 0x002fec0003800000 */
.L_x_325:
[----:B------:R-:W1:Y:S01]  /*b350*/  SYNCS.PHASECHK.TRANS64.TRYWAIT P0, [R6+URZ], R5 ;  /* 0x00000005060075a7 */ /* 0x000e62000800017f */
[----:B------:R-:W-:-:S05]  /*b360*/  VIADD R0, R0, 0x1 ;  /* 0x0000000100007836 */ /* 0x000fca0000000000 */
[----:B------:R-:W-:-:S04]  /*b370*/  ISETP.NE.AND P1, PT, R0, 0x9, PT ;  /* 0x000000090000780c */ /* 0x000fc80003f25270 */
[----:B------:R-:W-:Y:S02]  /*b380*/  SEL R2, RZ, 0x1, P1 ;  /* 0x00000001ff027807 */ /* 0x000fe40000800000 */
[----:B------:R-:W-:Y:S02]  /*b390*/  SEL R0, R0, RZ, P1 ;  /* 0x000000ff00007207 */ /* 0x000fe40000800000 */
[----:B------:R-:W-:-:S03]  /*b3a0*/  LOP3.LUT R7, R7, R2, RZ, 0x3c, !PT ;  /* 0x0000000207077212 */ /* 0x000fc600078e3cff */
[----:B0-----:R-:W-:Y:S01]  /*b3b0*/  IMAD R9, R0, 0x8, R3 ;  /* 0x0000000800097824 */ /* 0x001fe200078e0203 */
[----:B------:R-:W-:Y:S01]  /*b3c0*/  SHF.L.U32 R4, R7, 0x1f, RZ ;  /* 0x0000001f07047819 */ /* 0x000fe200000006ff */
[----:B-1----:R-:W-:Y:S06]  /*b3d0*/  @!P0 BRA `(.L_x_310) ;  /* 0x0000000400748947 */ /* 0x002fec0003800000 */
.L_x_326:
        /* <DEDUP_REMOVED lines=9> */
.L_x_327:
        /* <DEDUP_REMOVED lines=9> */
.L_x_328:
        /* <DEDUP_REMOVED lines=9> */
.L_x_329:
        /* <DEDUP_REMOVED lines=9> */
.L_x_330:
[----:B------:R-:W1:Y:S01]  /*b620*/  SYNCS.PHASECHK.TRANS64.TRYWAIT P0, [R9+URZ], R4 ;  /* 0x00000004090075a7 */ /* 0x000e62000800017f */
[----:B------:R-:W-:-:S05]  /*b630*/  VIADD R0, R0, 0x1 ;  /* 0x0000000100007836 */ /* 0x000fca0000000000 */
[----:B------:R-:W-:-:S04]  /*b640*/  ISETP.NE.AND P1, PT, R0, 0x9, PT ;  /* 0x000000090000780c */ /* 0x000fc80003f25270 */
[----:B------:R-:W-:Y:S02]  /*b650*/  SEL R2, RZ, 0x1, P1 ;  /* 0x00000001ff027807 */ /* 0x000fe40000800000 */
[----:B------:R-:W-:Y:S02]  /*b660*/  SEL R0, R0, RZ, P1 ;  /* 0x000000ff00007207 */ /* 0x000fe40000800000 */
[----:B------:R-:W-:Y:S01]  /*b670*/  LOP3.LUT R2, R7, R2, RZ, 0x3c, !PT ;  /* 0x0000000207027212 */ /* 0x000fe200078e3cff */
[----:B-1----:R-:W-:Y:S06]  /*b680*/  @!P0 BRA `(.L_x_315) ;  /* 0x00000004002c8947 */ /* 0x002fec0003800000 */
.L_x_331:
[----:B------:R-:W-:Y:S01]  /*b690*/  IMAD R3, R0, 0x8, R3 ;  /* 0x0000000800037824 */ /* 0x000fe200078e0203 */
[----:B------:R-:W-:-:S07]  /*b6a0*/  SHF.L.U32 R0, R2, 0x1f, RZ ;  /* 0x0000001f02007819 */ /* 0x000fce00000006ff */
.L_x_316:
[----:B--2---:R2:W3:Y:S02]  /*b6b0*/  SYNCS.PHASECHK.TRANS64.TRYWAIT P0, [R3+URZ], R0 ;  /* 0x00000000030075a7 */ /* 0x0044e4000800017f */
[----:B---3--:R-:W-:Y:S05]  /*b6c0*/  @!P0 NANOSLEEP.SYNCS 0x989680 ;  /* 0x009896800000895d */ /* 0x008fea0003900000 */
[----:B------:R-:W3:Y:S02]  /*b6d0*/  @!P0 SYNCS.PHASECHK.TRANS64 P0, [R3+URZ], R0 ;  /* 0x00000000030085a7 */ /* 0x000ee4000800007f */
[----:B---3--:R-:W-:Y:S05]  /*b6e0*/  @!P0 BRA `(.L_x_316) ;  /* 0xfffffffc00f08947 */ /* 0x008fea000383ffff */
.L_x_306:
[----:B------:R-:W-:Y:S05]  /*b6f0*/  BSYNC B0 ;  /* 0x0000000000007941 */ /* 0x000fea0003800000 */
.L_x_305:
[----:B------:R-:W-:Y:S05]  /*b700*/  EXIT ;  /* 0x000000000000794d */ /* 0x000fea0003800000 */
.L_x_18:
[----:B---3--:R3:W4:Y:S02]  /*b710*/  SYNCS.PHASECHK.TRANS64.TRYWAIT P1, [R3+URZ], R0 ;  /* 0x00000000030075a7 */ /* 0x008724000802017f */
[----:B----4-:R-:W-:Y:S05]  /*b720*/  @!P1 NANOSLEEP.SYNCS 0x989680 ;  /* 0x009896800000995d */ /* 0x010fea0003900000 */
[----:B------:R-:W4:Y:S02]  /*b730*/  @!P1 SYNCS.PHASECHK.TRANS64 P1, [R3+URZ], R0 ;  /* 0x00000000030095a7 */ /* 0x000f24000802007f */
[----:B----4-:R-:W-:Y:S05]  /*b740*/  @!P1 BRA `(.L_x_18) ;  /* 0xfffffffc00f09947 */ /* 0x010fea000383ffff */
[----:B------:R-:W-:Y:S05]  /*b750*/  BRA `(.L_x_17) ;  /* 0xffffff5800e07947 */ /* 0x000fea000383ffff */
.L_x_23:
[----:B-1----:R-:W-:-:S04]  /*b760*/  IMAD.U32 R4, RZ, RZ, UR4 ;  /* 0x00000004ff047e24 */ /* 0x002fc8000f8e00ff */
[----:B------:R1:W2:Y:S03]  /*b770*/  SYNCS.PHASECHK.TRANS64.TRYWAIT P1, [R4+URZ], R3 ;  /* 0x00000003040075a7 */ /* 0x0002a6000802017f */
[----:B--2---:R-:W-:Y:S05]  /*b780*/  @!P1 NANOSLEEP.SYNCS 0x989680 ;  /* 0x009896800000995d */ /* 0x004fea0003900000 */
[----:B------:R-:W2:Y:S02]  /*b790*/  @!P1 SYNCS.PHASECHK.TRANS64 P1, [R4+URZ], R3 ;  /* 0x00000003040095a7 */ /* 0x000ea4000802007f */
[----:B--2---:R-:W-:Y:S05]  /*b7a0*/  @!P1 BRA `(.L_x_23) ;  /* 0xfffffffc00ec9947 */ /* 0x004fea000383ffff */
[----:B------:R-:W-:Y:S05]  /*b7b0*/  BRA `(.L_x_22) ;  /* 0xffffff5c00847947 */ /* 0x000fea000383ffff */
.L_x_292:
[----:B------:R-:W-:Y:S01]  /*b7c0*/  BSSY B1, `(.L_x_317) ;  /* 0x0000006000017945 */ /* 0x000fe20003800000 */
[----:B------:R-:W-:-:S07]  /*b7d0*/  IMAD.MOV.U32 R15, RZ, RZ, -0x1 ;  /* 0xffffffffff0f7424 */ /* 0x000fce00078e00ff */
[----:B------:R-:W-:Y:S05]  /*b7e0*/  WARPSYNC.COLLECTIVE R15, `(.L_x_318) ;  /* 0x000000000f0c7348 */ /* 0x000fea0003c00000 */
[----:B------:R-:W-:Y:S02]  /*b7f0*/  ELECT P6, UR62, PT ;  /* 0x00000000003e782f */ /* 0x000fe400038c0000 */
[----:B------:R-:W-:Y:S01]  /*b800*/  MOV R14, UR62 ;  /* 0x0000003e000e7c02 */ /* 0x000fe20008000f00 */
[----:B------:R-:W-:Y:S10]  /*b810*/  ENDCOLLECTIVE ;  /* 0x000000000000791b */ /* 0x000ff40003800000 */
.L_x_318:
[----:B------:R-:W-:Y:S05]  /*b820*/  BSYNC B1 ;  /* 0x0000000000017941 */ /* 0x000fea0003800000 */
.L_x_317:
[----:B------:R-:W-:Y:S05]  /*b830*/  BRA `(.L_x_319) ;  /* 0xffffffec00947947 */ /* 0x000fea000383ffff */
.L_x_295:
[----:B0-----:R0:W1:Y:S02]  /*b840*/  SYNCS.PHASECHK.TRANS64.TRYWAIT P1, [R14+URZ+0x48], R7 ;  /* 0x000048070e0075a7 */ /* 0x001064000802017f */
[----:B-1----:R-:W-:Y:S05]  /*b850*/  @!P1 NANOSLEEP.SYNCS 0x989680 ;  /* 0x009896800000995d */ /* 0x002fea0003900000 */
[----:B------:R-:W1:Y:S02]  /*b860*/  @!P1 SYNCS.PHASECHK.TRANS64 P1, [R14+URZ+0x48], R7 ;  /* 0x000048070e0095a7 */ /* 0x000e64000802007f */
[----:B-1----:R-:W-:Y:S05]  /*b870*/  @!P1 BRA `(.L_x_295) ;  /* 0xfffffffc00f09947 */ /* 0x002fea000383ffff */
[----:B------:R-:W-:Y:S05]  /*b880*/  BRA `(.L_x_320) ;  /* 0xffffffec00c87947 */ /* 0x000fea000383ffff */
.L_x_304:
[----:B------:R-:W-:Y:S01]  /*b890*/  BSSY B0, `(.L_x_321) ;  /* 0x0000006000007945 */ /* 0x000fe20003800000 */
[----:B------:R-:W-:-:S07]  /*b8a0*/  IMAD.MOV.U32 R15, RZ, RZ, -0x1 ;  /* 0xffffffffff0f7424 */ /* 0x000fce00078e00ff */
[----:B------:R-:W-:Y:S05]  /*b8b0*/  WARPSYNC.COLLECTIVE R15, `(.L_x_322) ;  /* 0x000000000f0c7348 */ /* 0x000fea0003c00000 */
[----:B------:R-:W-:Y:S02]  /*b8c0*/  ELECT P6, UR62, PT ;  /* 0x00000000003e782f */ /* 0x000fe400038c0000 */
[----:B------:R-:W-:Y:S01]  /*b8d0*/  MOV R14, UR62 ;  /* 0x0000003e000e7c02 */ /* 0x000fe20008000f00 */
[----:B------:R-:W-:Y:S10]  /*b8e0*/  ENDCOLLECTIVE ;  /* 0x000000000000791b */ /* 0x000ff40003800000 */
.L_x_322:
[----:B------:R-:W-:Y:S05]  /*b8f0*/  BSYNC B0 ;  /* 0x0000000000007941 */ /* 0x000fea0003800000 */
.L_x_321:
[----:B------:R-:W-:Y:S05]  /*b900*/  BRA `(.L_x_323) ;  /* 0xfffffff800187947 */ /* 0x000fea000383ffff */
.L_x_308:
[----:B0-----:R0:W1:Y:S02]  /*b910*/  SYNCS.PHASECHK.TRANS64.TRYWAIT P0, [R7+URZ], R2 ;  /* 0x00000002070075a7 */ /* 0x001064000800017f */
[----:B-1----:R-:W-:Y:S05]  /*b920*/  @!P0 NANOSLEEP.SYNCS 0x989680 ;  /* 0x009896800000895d */ /* 0x002fea0003900000 */
[----:B------:R-:W1:Y:S02]  /*b930*/  @!P0 SYNCS.PHASECHK.TRANS64 P0, [R7+URZ], R2 ;  /* 0x00000002070085a7 */ /* 0x000e64000800007f */
[----:B-1----:R-:W-:Y:S05]  /*b940*/  @!P0 BRA `(.L_x_308) ;  /* 0xfffffffc00f08947 */ /* 0x002fea000383ffff */
[----:B------:R-:W-:Y:S05]  /*b950*/  BRA `(.L_x_324) ;  /* 0xfffffff800587947 */ /* 0x000fea000383ffff */
.L_x_309:
[----:B0-----:R0:W1:Y:S02]  /*b960*/  SYNCS.PHASECHK.TRANS64.TRYWAIT P0, [R9+URZ], R4 ;  /* 0x00000004090075a7 */ /* 0x001064000800017f */
[----:B-1----:R-:W-:Y:S05]  /*b970*/  @!P0 NANOSLEEP.SYNCS 0x989680 ;  /* 0x009896800000895d */ /* 0x002fea0003900000 */
[----:B------:R-:W1:Y:S02]  /*b980*/  @!P0 SYNCS.PHASECHK.TRANS64 P0, [R9+URZ], R4 ;  /* 0x00000004090085a7 */ /* 0x000e64000800007f */
[----:B-1----:R-:W-:Y:S05]  /*b990*/  @!P0 BRA `(.L_x_309) ;  /* 0xfffffffc00f08947 */ /* 0x002fea000383ffff */
[----:B------:R-:W-:Y:S05]  /*b9a0*/  BRA `(.L_x_325) ;  /* 0xfffffff800687947 */ /* 0x000fea000383ffff */
.L_x_310:
[----:B0-----:R0:W1:Y:S02]  /*b9b0*/  SYNCS.PHASECHK.TRANS64.TRYWAIT P0, [R6+URZ], R5 ;  /* 0x00000005060075a7 */ /* 0x001064000800017f */
[----:B-1----:R-:W-:Y:S05]  /*b9c0*/  @!P0 NANOSLEEP.SYNCS 0x989680 ;  /* 0x009896800000895d */ /* 0x002fea0003900000 */
[----:B------:R-:W1:Y:S02]  /*b9d0*/  @!P0 SYNCS.PHASECHK.TRANS64 P0, [R6+URZ], R5 ;  /* 0x00000005060085a7 */ /* 0x000e64000800007f */
[----:B-1----:R-:W-:Y:S05]  /*b9e0*/  @!P0 BRA `(.L_x_310) ;  /* 0xfffffffc00f08947 */ /* 0x002fea000383ffff */
[----:B------:R-:W-:Y:S05]  /*b9f0*/  BRA `(.L_x_326) ;  /* 0xfffffff800787947 */ /* 0x000fea000383ffff */
.L_x_311:
[----:B0-----:R0:W1:Y:S02]  /*ba00*/  SYNCS.PHASECHK.TRANS64.TRYWAIT P0, [R9+URZ], R4 ;  /* 0x00000004090075a7 */ /* 0x001064000800017f */
[----:B-1----:R-:W-:Y:S05]  /*ba10*/  @!P0 NANOSLEEP.SYNCS 0x989680 ;  /* 0x009896800000895d */ /* 0x002fea0003900000 */
[----:B------:R-:W1:Y:S02]  /*ba20*/  @!P0 SYNCS.PHASECHK.TRANS64 P0, [R9+URZ], R4 ;  /* 0x00000004090085a7 */ /* 0x000e64000800007f */
[----:B-1----:R-:W-:Y:S05]  /*ba30*/  @!P0 BRA `(.L_x_311) ;  /* 0xfffffffc00f08947 */ /* 0x002fea000383ffff */
[----:B------:R-:W-:Y:S05]  /*ba40*/  BRA `(.L_x_327) ;  /* 0xfffffff800887947 */ /* 0x000fea000383ffff */
.L_x_312:
[----:B0-----:R0:W1:Y:S02]  /*ba50*/  SYNCS.PHASECHK.TRANS64.TRYWAIT P0, [R6+URZ], R5 ;  /* 0x00000005060075a7 */ /* 0x001064000800017f */
[----:B-1----:R-:W-:Y:S05]  /*ba60*/  @!P0 NANOSLEEP.SYNCS 0x989680 ;  /* 0x009896800000895d */ /* 0x002fea0003900000 */
[----:B------:R-:W1:Y:S02]  /*ba70*/  @!P0 SYNCS.PHASECHK.TRANS64 P0, [R6+URZ], R5 ;  /* 0x00000005060085a7 */ /* 0x000e64000800007f */
[----:B-1----:R-:W-:Y:S05]  /*ba80*/  @!P0 BRA `(.L_x_312) ;  /* 0xfffffffc00f08947 */ /* 0x002fea000383ffff */
[----:B------:R-:W-:Y:S05]  /*ba90*/  BRA `(.L_x_328) ;  /* 0xfffffff800987947 */ /* 0x000fea000383ffff */
.L_x_313:
[----:B0-----:R0:W1:Y:S02]  /*baa0*/  SYNCS.PHASECHK.TRANS64.TRYWAIT P0, [R9+URZ], R4 ;  /* 0x00000004090075a7 */ /* 0x001064000800017f */
[----:B-1----:R-:W-:Y:S05]  /*bab0*/  @!P0 NANOSLEEP.SYNCS 0x989680 ;  /* 0x009896800000895d */ /* 0x002fea0003900000 */
[----:B------:R-:W1:Y:S02]  /*bac0*/  @!P0 SYNCS.PHASECHK.TRANS64 P0, [R9+URZ], R4 ;  /* 0x00000004090085a7 */ /* 0x000e64000800007f */
[----:B-1----:R-:W-:Y:S05]  /*bad0*/  @!P0 BRA `(.L_x_313) ;  /* 0xfffffffc00f08947 */ /* 0x002fea000383ffff */
[----:B------:R-:W-:Y:S05]  /*bae0*/  BRA `(.L_x_329) ;  /* 0xfffffff800a87947 */ /* 0x000fea000383ffff */
.L_x_314:
[----:B0-----:R0:W1:Y:S02]  /*baf0*/  SYNCS.PHASECHK.TRANS64.TRYWAIT P0, [R6+URZ], R5 ;  /* 0x00000005060075a7 */ /* 0x001064000800017f */
[----:B-1----:R-:W-:Y:S05]  /*bb00*/  @!P0 NANOSLEEP.SYNCS 0x989680 ;  /* 0x009896800000895d */ /* 0x002fea0003900000 */
[----:B------:R-:W1:Y:S02]  /*bb10*/  @!P0 SYNCS.PHASECHK.TRANS64 P0, [R6+URZ], R5 ;  /* 0x00000005060085a7 */ /* 0x000e64000800007f */
[----:B-1----:R-:W-:Y:S05]  /*bb20*/  @!P0 BRA `(.L_x_314) ;  /* 0xfffffffc00f08947 */ /* 0x002fea000383ffff */
[----:B------:R-:W-:Y:S05]  /*bb30*/  BRA `(.L_x_330) ;  /* 0xfffffff800b87947 */ /* 0x000fea000383ffff */
.L_x_315:
[----:B-1----:R1:W2:Y:S02]  /*bb40*/  SYNCS.PHASECHK.TRANS64.TRYWAIT P0, [R9+URZ], R4 ;  /* 0x00000004090075a7 */ /* 0x0022a4000800017f */
[----:B--2---:R-:W-:Y:S05]  /*bb50*/  @!P0 NANOSLEEP.SYNCS 0x989680 ;  /* 0x009896800000895d */ /* 0x004fea0003900000 */
[----:B------:R-:W2:Y:S02]  /*bb60*/  @!P0 SYNCS.PHASECHK.TRANS64 P0, [R9+URZ], R4 ;  /* 0x00000004090085a7 */ /* 0x000ea4000800007f */
[----:B--2---:R-:W-:Y:S05]  /*bb70*/  @!P0 BRA `(.L_x_315) ;  /* 0xfffffffc00f08947 */ /* 0x004fea000383ffff */
[----:B------:R-:W-:Y:S05]  /*bb80*/  BRA `(.L_x_331) ;  /* 0xfffffff800c07947 */ /* 0x000fea000383ffff */
.L_x_332:
[----:B------:R-:W-:-:S00]  /*bb90*/  BRA `(.L_x_332) ;  /* 0xfffffffc00fc7947 */ /* 0x000fc0000383ffff */
[----:B------:R-:W-:-:S00]  /*bba0*/  NOP ;  /* 0x0000000000007918 */ /* 0x000fc00000000000 */
        /* <DEDUP_REMOVED lines=13> */
.L_x_333:


//--------------------- .nv.global.init           --------------------------
	.section	.nv.global.init,"aw",@progbits
.nv.global.init:
	.type		$str$22,@object
	.size		$str$22,($str$23 - $str$22)
$str$22:
        /*0000*/ 	.byte	0x6b, 0x5f, 0x74, 0x69, 0x6c, 0x65, 0x5f, 0x63, 0x6f, 0x75, 0x6e, 0x74, 0x20, 0x3e, 0x3d, 0x20
        /*0010*/ 	.byte	0x31, 0x00
	.type		$str$23,@object
	.size		$str$23,(__unnamed_1 - $str$23)
$str$23:
        /*0012*/ 	.byte	0x2f, 0x74, 0x6d, 0x70, 0x2f, 0x63, 0x75, 0x74, 0x6c, 0x61, 0x73, 0x73, 0x5f, 0x73, 0x77, 0x65
        /*0022*/ 	.byte	0x65, 0x70, 0x5f, 0x73, 0x72, 0x63, 0x2f, 0x69, 0x6e, 0x63, 0x6c, 0x75, 0x64, 0x65, 0x2f, 0x63
        /*0032*/ 	.byte	0x75, 0x74, 0x6c, 0x61, 0x73, 0x73, 0x2f, 0x67, 0x65, 0x6d, 0x6d, 0x2f, 0x63, 0x6f, 0x6c, 0x6c
        /*0042*/ 	.byte	0x65, 0x63, 0x74, 0x69, 0x76, 0x65, 0x2f, 0x73, 0x6d, 0x39, 0x30, 0x5f, 0x6d, 0x6d, 0x61, 0x5f
        /*0052*/ 	.byte	0x74, 0x6d, 0x61, 0x5f, 0x67, 0x6d, 0x6d, 0x61, 0x5f, 0x73, 0x73, 0x5f, 0x77, 0x61, 0x72, 0x70
        /*0062*/ 	.byte	0x73, 0x70, 0x65, 0x63, 0x69, 0x61, 0x6c, 0x69, 0x7a, 0x65, 0x64, 0x2e, 0x68, 0x70, 0x70, 0x00
	.type		__unnamed_1,@object
	.size		__unnamed_1,(.L_0 - __unnamed_1)
__unnamed_1:
        /*0072*/ 	.byte	0x76, 0x6f, 0x69, 0x64, 0x20, 0x63, 0x75, 0x74, 0x6c, 0x61, 0x73, 0x73, 0x3a, 0x3a, 0x67, 0x65
        /* <DEDUP_REMOVED lines=180> */
        /*0bc2*/ 	.byte	0x74, 0x69, 0x74, 0x79, 0x5d, 0x00
.L_0:


//--------------------- .nv.shared._ZN7cutlass13device_kernelINS_4gemm6kernel13GemmUniversalIN4cute5tupleIJiiiiEEENS1_10collective13CollectiveMmaINS1_34MainloopSm90TmaGmmaWarpSpecializedILi9ENS5_IJNS4_1CILi1EEESB_SB_EEENS1_35KernelTmaWarpSpecializedCooperativeEEENS5_IJNSA_ILi128EEENSA_ILi256EEENSA_ILi32EEEEEENS_10bfloat16_tENS5_IJlSB_lEEESJ_SK_NS4_8TiledMMAINS4_8MMA_AtomIJNS4_4SM904GMMA28MMA_64x256x16_F32BF16BF16_SSILNSO_5MajorE0ELSQ_0ELNSO_7ScaleInE1ELSR_1EEEEEENS4_6LayoutINS5_IJNSA_ILi2EEESB_SB_EEENS5_IJSB_NSA_ILi0EEESX_EEEEENS5_IJNS4_10UnderscoreES10_S10_EEEEENS4_13SM90_TMA_LOADENS4_14ComposedLayoutINS4_7SwizzleILi2ELi4ELi3EEENS4_18smem_ptr_flag_bitsILi16EEENSU_INS5_IJNSA_ILi8EEESH_EEENS5_IJSH_SB_EEEEEEEvNS4_8identityES13_S1D_vS1E_EENS_8epilogue10collective6detail29Sm90TmaWarpSpecializedAdapterINS1H_15DefaultEpilogueISJ_SK_SK_NS1G_6thread17LinearCombinationISJ_Li1EffLNS1L_9ScaleType4KindE0ELNS_15FloatRoundStyleE2ESJ_EENS1_15EpilogueDefaultEEEEEvvEEEEvNT_6ParamsE --------------------------
	.section	.nv.shared._ZN7cutlass13device_kernelINS_4gemm6kernel13GemmUniversalIN4cute5tupleIJiiiiEEENS1_10collective13CollectiveMmaINS1_34MainloopSm90TmaGmmaWarpSpecializedILi9ENS5_IJNS4_1CILi1EEESB_SB_EEENS1_35KernelTmaWarpSpecializedCooperativeEEENS5_IJNSA_ILi128EEENSA_ILi256EEENSA_ILi32EEEEEENS_10bfloat16_tENS5_IJlSB_lEEESJ_SK_NS4_8TiledMMAINS4_8MMA_AtomIJNS4_4SM904GMMA28MMA_64x256x16_F32BF16BF16_SSILNSO_5MajorE0ELSQ_0ELNSO_7ScaleInE1ELSR_1EEEEEENS4_6LayoutINS5_IJNSA_ILi2EEESB_SB_EEENS5_IJSB_NSA_ILi0EEESX_EEEEENS5_IJNS4_10UnderscoreES10_S10_EEEEENS4_13SM90_TMA_LOADENS4_14ComposedLayoutINS4_7SwizzleILi2ELi4ELi3EEENS4_18smem_ptr_flag_bitsILi16EEENSU_INS5_IJNSA_ILi8EEESH_EEENS5_IJSH_SB_EEEEEEEvNS4_8identityES13_S1D_vS1E_EENS_8epilogue10collective6detail29Sm90TmaWarpSpecializedAdapterINS1H_15DefaultEpilogueISJ_SK_SK_NS1G_6thread17LinearCombinationISJ_Li1EffLNS1L_9ScaleType4KindE0ELNS_15FloatRoundStyleE2ESJ_EENS1_15EpilogueDefaultEEEEEvvEEEEvNT_6ParamsE,"aw",@nobits
	.sectionflags	@""
	.align	16
	.zero		1024


//--------------------- .nv.shared.reserved.0     --------------------------
	.section	.nv.shared.reserved.0,"aw",@nobits
	.weak		__nv_reservedSMEM_offset_0_alias
	.size		__nv_reservedSMEM_offset_0_alias, 0, 0
	.other		__nv_reservedSMEM_offset_0_alias,@"STO_CUDA_RESERVED_SHARED STV_DEFAULT"
__nv_reservedSMEM_offset_0_alias:
	.zero		0


//--------------------- .nv.global                --------------------------
	.section	.nv.global,"aw",@nobits
.nv.global:
	.type		_ZN40_INTERNAL_ff9b4bef_4_k_cu_5900884c_286694cute1_E,@object
	.size		_ZN40_INTERNAL_ff9b4bef_4_k_cu_5900884c_286694cute1_E,(_ZN40_INTERNAL_ff9b4bef_4_k_cu_5900884c_286694cuda3std3__45__cpo6cbeginE - _ZN40_INTERNAL_ff9b4bef_4_k_cu_5900884c_286694cute1_E)
_ZN40_INTERNAL_ff9b4bef_4_k_cu_5900884c_286694cute1_E:
	.zero		1
	.type		_ZN40_INTERNAL_ff9b4bef_4_k_cu_5900884c_286694cuda3std3__45__cpo6cbeginE,@object
	.size		_ZN40_INTERNAL_ff9b4bef_4_k_cu_5900884c_286694cuda3std3__45__cpo6cbeginE,(_ZN40_INTERNAL_ff9b4bef_4_k_cu_5900884c_286694cuda3std3__48in_placeE - _ZN40_INTERNAL_ff9b4bef_4_k_cu_5900884c_286694cuda3std3__45__cpo6cbeginE)
_ZN40_INTERNAL_ff9b4bef_4_k_cu_5900884c_286694cuda3std3__45__cpo6cbeginE:
	.zero		1
	.type		_ZN40_INTERNAL_ff9b4bef_4_k_cu_5900884c_286694cuda3std3__48in_placeE,@object
	.size		_ZN40_INTERNAL_ff9b4bef_4_k_cu_5900884c_286694cuda3std3__48in_placeE,(_ZN40_INTERNAL_ff9b4bef_4_k_cu_5900884c_286694cuda3std6ranges3__45__cpo9iter_moveE - _ZN40_INTERNAL_ff9b4bef_4_k_cu_5900884c_286694cuda3std3__48in_placeE)
_ZN40_INTERNAL_ff9b4bef_4_k_cu_5900884c_286694cuda3std3__48in_placeE:
	.zero		1
	.type		_ZN40_INTERNAL_ff9b4bef_4_k_cu_5900884c_286694cuda3std6ranges3__45__cpo9iter_moveE,@object
	.size		_ZN40_INTERNAL_ff9b4bef_4_k_cu_5900884c_286694cuda3std6ranges3__45__cpo9iter_moveE,(_ZN40_INTERNAL_ff9b4bef_4_k_cu_5900884c_286694cuda3std3__45__cpo5beginE - _ZN40_INTERNAL_ff9b4bef_4_k_cu_5900884c_286694cuda3std6ranges3__45__cpo9iter_moveE)
_ZN40_INTERNAL_ff9b4bef_4_k_cu_5900884c_286694cuda3std6ranges3__45__cpo9iter_moveE:
	.zero		1
	.type		_ZN40_INTERNAL_ff9b4bef_4_k_cu_5900884c_286694cuda3std3__45__cpo5beginE,@object
	.size		_ZN40_INTERNAL_ff9b4bef_4_k_cu_5900884c_286694cuda3std3__45__cpo5beginE,(_ZN40_INTERNAL_ff9b4bef_4_k_cu_5900884c_286694cuda3std3__442_GLOBAL__N__ff9b4bef_4_k_cu_5900884c_286696ignoreE - _ZN40_INTERNAL_ff9b4bef_4_k_cu_5900884c_286694cuda3std3__45__cpo5beginE)
_ZN40_INTERNAL_ff9b4bef_4_k_cu_5900884c_286694cuda3std3__45__cpo5beginE:
	.zero		1
	.type		_ZN40_INTERNAL_ff9b4bef_4_k_cu_5900884c_286694cuda3std3__442_GLOBAL__N__ff9b4bef_4_k_cu_5900884c_286696ignoreE,@object
	.size		_ZN40_INTERNAL_ff9b4bef_4_k_cu_5900884c_286694cuda3std3__442_GLOBAL__N__ff9b4bef_4_k_cu_5900884c_286696ignoreE,(_ZN40_INTERNAL_ff9b4bef_4_k_cu_5900884c_286694cute7productE - _ZN40_INTERNAL_ff9b4bef_4_k_cu_5900884c_286694cuda3std3__442_GLOBAL__N__ff9b4bef_4_k_cu_5900884c_286696ignoreE)
_ZN40_INTERNAL_ff9b4bef_4_k_cu_5900884c_286694cuda3std3__442_GLOBAL__N__ff9b4bef_4_k_cu_5900884c_286696ignoreE:
	.zero		1
	.type		_ZN40_INTERNAL_ff9b4bef_4_k_cu_5900884c_286694cute7productE,@object
	.size		_ZN40_INTERNAL_ff9b4bef_4_k_cu_5900884c_286694cute7productE,(_ZN40_INTERNAL_ff9b4bef_4_k_cu_5900884c_286694cuda3std3__45__cpo3endE - _ZN40_INTERNAL_ff9b4bef_4_k_cu_5900884c_286694cute7productE)
_ZN40_INTERNAL_ff9b4bef_4_k_cu_5900884c_286694cute7productE:
	.zero		1
	.type		_ZN40_INTERNAL_ff9b4bef_4_k_cu_5900884c_286694cuda3std3__45__cpo3endE,@object
	.size		_ZN40_INTERNAL_ff9b4bef_4_k_cu_5900884c_286694cuda3std3__45__cpo3endE,(_ZN40_INTERNAL_ff9b4bef_4_k_cu_5900884c_286694cuda3std3__419piecewise_constructE - _ZN40_INTERNAL_ff9b4bef_4_k_cu_5900884c_286694cuda3std3__45__cpo3endE)
_ZN40_INTERNAL_ff9b4bef_4_k_cu_5900884c_286694cuda3std3__45__cpo3endE:
	.zero		1
	.type		_ZN40_INTERNAL_ff9b4bef_4_k_cu_5900884c_286694cuda3std3__419piecewise_constructE,@object
	.size		_ZN40_INTERNAL_ff9b4bef_4_k_cu_5900884c_286694cuda3std3__419piecewise_constructE,(_ZN40_INTERNAL_ff9b4bef_4_k_cu_5900884c_286694cuda3std3__45__cpo4cendE - _ZN40_INTERNAL_ff9b4bef_4_k_cu_5900884c_286694cuda3std3__419piecewise_constructE)
_ZN40_INTERNAL_ff9b4bef_4_k_cu_5900884c_286694cuda3std3__419piecewise_constructE:
	.zero		1
	.type		_ZN40_INTERNAL_ff9b4bef_4_k_cu_5900884c_286694cuda3std3__45__cpo4cendE,@object
	.size		_ZN40_INTERNAL_ff9b4bef_4_k_cu_5900884c_286694cuda3std3__45__cpo4cendE,(_ZN40_INTERNAL_ff9b4bef_4_k_cu_5900884c_286694cuda3std6ranges3__45__cpo4swapE - _ZN40_INTERNAL_ff9b4bef_4_k_cu_5900884c_286694cuda3std3__45__cpo4cendE)
_ZN40_INTERNAL_ff9b4bef_4_k_cu_5900884c_286694cuda3std3__45__cpo4cendE:
	.zero		1
	.type		_ZN40_INTERNAL_ff9b4bef_4_k_cu_5900884c_286694cuda3std6ranges3__45__cpo4swapE,@object
	.size		_ZN40_INTERNAL_ff9b4bef_4_k_cu_5900884c_286694cuda3std6ranges3__45__cpo4swapE,(.L_8 - _ZN40_INTERNAL_ff9b4bef_4_k_cu_5900884c_286694cuda3std6ranges3__45__cpo4swapE)
_ZN40_INTERNAL_ff9b4bef_4_k_cu_5900884c_286694cuda3std6ranges3__45__cpo4swapE:
	.zero		1
.L_8:


//--------------------- .nv.constant0._ZN7cutlass13device_kernelINS_4gemm6kernel13GemmUniversalIN4cute5tupleIJiiiiEEENS1_10collective13CollectiveMmaINS1_34MainloopSm90TmaGmmaWarpSpecializedILi9ENS5_IJNS4_1CILi1EEESB_SB_EEENS1_35KernelTmaWarpSpecializedCooperativeEEENS5_IJNSA_ILi128EEENSA_ILi256EEENSA_ILi32EEEEEENS_10bfloat16_tENS5_IJlSB_lEEESJ_SK_NS4_8TiledMMAINS4_8MMA_AtomIJNS4_4SM904GMMA28MMA_64x256x16_F32BF16BF16_SSILNSO_5MajorE0ELSQ_0ELNSO_7ScaleInE1ELSR_1EEEEEENS4_6LayoutINS5_IJNSA_ILi2EEESB_SB_EEENS5_IJSB_NSA_ILi0EEESX_EEEEENS5_IJNS4_10UnderscoreES10_S10_EEEEENS4_13SM90_TMA_LOADENS4_14ComposedLayoutINS4_7SwizzleILi2ELi4ELi3EEENS4_18smem_ptr_flag_bitsILi16EEENSU_INS5_IJNSA_ILi8EEESH_EEENS5_IJSH_SB_EEEEEEEvNS4_8identityES13_S1D_vS1E_EENS_8epilogue10collective6detail29Sm90TmaWarpSpecializedAdapterINS1H_15DefaultEpilogueISJ_SK_SK_NS1G_6thread17LinearCombinationISJ_Li1EffLNS1L_9ScaleType4KindE0ELNS_15FloatRoundStyleE2ESJ_EENS1_15EpilogueDefaultEEEEEvvEEEEvNT_6ParamsE --------------------------
	.section	.nv.constant0._ZN7cutlass13device_kernelINS_4gemm6kernel13GemmUniversalIN4cute5tupleIJiiiiEEENS1_10collective13CollectiveMmaINS1_34MainloopSm90TmaGmmaWarpSpecializedILi9ENS5_IJNS4_1CILi1EEESB_SB_EEENS1_35KernelTmaWarpSpecializedCooperativeEEENS5_IJNSA_ILi128EEENSA_ILi256EEENSA_ILi32EEEEEENS_10bfloat16_tENS5_IJlSB_lEEESJ_SK_NS4_8TiledMMAINS4_8MMA_AtomIJNS4_4SM904GMMA28MMA_64x256x16_F32BF16BF16_SSILNSO_5MajorE0ELSQ_0ELNSO_7ScaleInE1ELSR_1EEEEEENS4_6LayoutINS5_IJNSA_ILi2EEESB_SB_EEENS5_IJSB_NSA_ILi0EEESX_EEEEENS5_IJNS4_10UnderscoreES10_S10_EEEEENS4_13SM90_TMA_LOADENS4_14ComposedLayoutINS4_7SwizzleILi2ELi4ELi3EEENS4_18smem_ptr_flag_bitsILi16EEENSU_INS5_IJNSA_ILi8EEESH_EEENS5_IJSH_SB_EEEEEEEvNS4_8identityES13_S1D_vS1E_EENS_8epilogue10collective6detail29Sm90TmaWarpSpecializedAdapterINS1H_15DefaultEpilogueISJ_SK_SK_NS1G_6thread17LinearCombinationISJ_Li1EffLNS1L_9ScaleType4KindE0ELNS_15FloatRoundStyleE2ESJ_EENS1_15EpilogueDefaultEEEEEvvEEEEvNT_6ParamsE,"a",@progbits
	.sectionflags	@""
	.align	4
.nv.constant0._ZN7cutlass13device_kernelINS_4gemm6kernel13GemmUniversalIN4cute5tupleIJiiiiEEENS1_10collective13CollectiveMmaINS1_34MainloopSm90TmaGmmaWarpSpecializedILi9ENS5_IJNS4_1CILi1EEESB_SB_EEENS1_35KernelTmaWarpSpecializedCooperativeEEENS5_IJNSA_ILi128EEENSA_ILi256EEENSA_ILi32EEEEEENS_10bfloat16_tENS5_IJlSB_lEEESJ_SK_NS4_8TiledMMAINS4_8MMA_AtomIJNS4_4SM904GMMA28MMA_64x256x16_F32BF16BF16_SSILNSO_5MajorE0ELSQ_0ELNSO_7ScaleInE1ELSR_1EEEEEENS4_6LayoutINS5_IJNSA_ILi2EEESB_SB_EEENS5_IJSB_NSA_ILi0EEESX_EEEEENS5_IJNS4_10UnderscoreES10_S10_EEEEENS4_13SM90_TMA_LOADENS4_14ComposedLayoutINS4_7SwizzleILi2ELi4ELi3EEENS4_18smem_ptr_flag_bitsILi16EEENSU_INS5_IJNSA_ILi8EEESH_EEENS5_IJSH_SB_EEEEEEEvNS4_8identityES13_S1D_vS1E_EENS_8epilogue10collective6detail29Sm90TmaWarpSpecializedAdapterINS1H_15DefaultEpilogueISJ_SK_SK_NS1G_6thread17LinearCombinationISJ_Li1EffLNS1L_9ScaleType4KindE0ELNS_15FloatRoundStyleE2ESJ_EENS1_15EpilogueDefaultEEEEEvvEEEEvNT_6ParamsE:
	.zero		1664


//--------------------- SYMBOLS --------------------------

	.type		.nv.reservedSmem.offset0,@object
	.size		.nv.reservedSmem.offset0,0x4
	.type		__assertfail,@function
